//
// Generated by NVIDIA NVVM Compiler
//
// Compiler Build ID: CL-36424714
// Cuda compilation tools, release 13.0, V13.0.88
// Based on NVVM 20.0.0
//

.version 9.0
.target sm_100
.address_size 64

	// .globl	memcached_SET_kernel
// _ZZ20memcached_SET_kernelE2hv has been demoted
// _ZZ20memcached_SET_kernelE9set_index has been demoted
// _ZZ20memcached_SET_kernelE12set_hv_index has been demoted
// _ZZ20memcached_SET_kernelE15insert_hv_index has been demoted
// _ZZ20memcached_SET_kernelE10key_hash_t has been demoted
// _ZZ20memcached_SET_kernelE19evict_lru_timestamp has been demoted
// _ZZ20memcached_GET_kernelE3mpi has been demoted
// _ZZ20memcached_GET_kernelE13item_is_found has been demoted

.visible .entry memcached_SET_kernel(
	.param .u64 .ptr .align 1 memcached_SET_kernel_param_0,
	.param .u64 .ptr .align 1 memcached_SET_kernel_param_1,
	.param .u32 memcached_SET_kernel_param_2,
	.param .u64 .ptr .align 1 memcached_SET_kernel_param_3,
	.param .u64 .ptr .align 1 memcached_SET_kernel_param_4,
	.param .u32 memcached_SET_kernel_param_5
)
{
	.reg .pred 	%p<28>;
	.reg .b32 	%r<63>;
	.reg .b64 	%rd<32>;
	// demoted variable
	.shared .align 4 .u32 _ZZ20memcached_SET_kernelE2hv;
	// demoted variable
	.shared .align 4 .u32 _ZZ20memcached_SET_kernelE9set_index;
	// demoted variable
	.shared .align 4 .u32 _ZZ20memcached_SET_kernelE12set_hv_index;
	// demoted variable
	.shared .align 4 .u32 _ZZ20memcached_SET_kernelE15insert_hv_index;
	// demoted variable
	.shared .align 4 .u32 _ZZ20memcached_SET_kernelE10key_hash_t;
	// demoted variable
	.shared .align 4 .u32 _ZZ20memcached_SET_kernelE19evict_lru_timestamp;
	ld.param.u64 	%rd11, [memcached_SET_kernel_param_0];
	ld.param.u64 	%rd12, [memcached_SET_kernel_param_1];
	ld.param.u32 	%r18, [memcached_SET_kernel_param_2];
	ld.param.u64 	%rd13, [memcached_SET_kernel_param_3];
	ld.param.u64 	%rd14, [memcached_SET_kernel_param_4];
	ld.param.u32 	%r19, [memcached_SET_kernel_param_5];
	cvta.to.global.u64 	%rd1, %rd14;
	cvta.to.global.u64 	%rd2, %rd13;
	cvta.to.global.u64 	%rd3, %rd11;
	cvta.to.global.u64 	%rd4, %rd12;
	mov.u32 	%r21, %ctaid.x;
	mov.u32 	%r22, %ntid.x;
	mov.u32 	%r23, %tid.x;
	mad.lo.s32 	%r1, %r21, %r22, %r23;
	mov.b32 	%r24, 0;
	st.global.u32 	[%rd4+4], %r24;
	setp.ne.s32 	%p5, %r1, 0;
	mov.pred 	%p27, -1;
	mov.b32 	%r62, -1;
	@%p5 bra 	$L__BB0_16;
	ld.global.u32 	%r25, [%rd3+8];
	st.shared.u32 	[_ZZ20memcached_SET_kernelE2hv], %r25;
	add.s32 	%r26, %r18, -4;
	mov.b32 	%r27, -1;
	shl.b32 	%r28, %r27, %r26;
	not.b32 	%r29, %r28;
	and.b32  	%r30, %r25, %r29;
	st.shared.u32 	[_ZZ20memcached_SET_kernelE9set_index], %r30;
	shl.b32 	%r2, %r30, 4;
	st.shared.u32 	[_ZZ20memcached_SET_kernelE12set_hv_index], %r2;
	and.b32  	%r3, %r25, 255;
	st.shared.u32 	[_ZZ20memcached_SET_kernelE10key_hash_t], %r3;
	mul.wide.u32 	%rd15, %r30, 4;
	add.s64 	%rd5, %rd1, %rd15;
$L__BB0_2:
	atom.relaxed.global.cas.b32 	%r31, [%rd5], 0, -1;
	setp.ne.s32 	%p6, %r31, 0;
	@%p6 bra 	$L__BB0_2;
	mov.b32 	%r5, -1;
	mov.b64 	%rd30, -1;
	mov.b32 	%r56, 0;
$L__BB0_4:
	add.s32 	%r62, %r2, %r56;
	mul.wide.u32 	%rd17, %r62, 168;
	add.s64 	%rd7, %rd2, %rd17;
	ld.volatile.global.u32 	%r34, [%rd7+12];
	setp.eq.s32 	%p7, %r34, 0;
	@%p7 bra 	$L__BB0_28;
	ld.volatile.global.u32 	%r35, [%rd7+16];
	setp.ne.s32 	%p8, %r35, %r3;
	@%p8 bra 	$L__BB0_10;
	ld.global.u32 	%r7, [%rd3+12];
	setp.lt.u32 	%p9, %r7, 4;
	@%p9 bra 	$L__BB0_27;
	shr.s32 	%r37, %r7, 2;
	max.u32 	%r8, %r37, 1;
	mov.b32 	%r58, 0;
	bra.uni 	$L__BB0_9;
$L__BB0_8:
	add.s32 	%r58, %r58, 1;
	setp.eq.s32 	%p15, %r58, %r8;
	@%p15 bra 	$L__BB0_27;
$L__BB0_9:
	mul.wide.u32 	%rd18, %r58, 4;
	add.s64 	%rd19, %rd3, %rd18;
	ld.global.u32 	%r38, [%rd19+20];
	add.s64 	%rd20, %rd7, %rd18;
	ld.global.u32 	%r39, [%rd20+28];
	setp.eq.s32 	%p10, %r38, %r39;
	@%p10 bra 	$L__BB0_8;
$L__BB0_10:
	ld.volatile.global.u32 	%rd21, [%rd7+8];
	setp.le.u64 	%p11, %rd30, %rd21;
	setp.ne.s32 	%p12, %r5, -1;
	and.pred  	%p13, %p11, %p12;
	@%p13 bra 	$L__BB0_12;
	ld.volatile.global.u32 	%rd30, [%rd7+8];
	mov.u32 	%r5, %r62;
$L__BB0_12:
	add.s32 	%r56, %r56, 1;
	setp.eq.s32 	%p14, %r56, 16;
	@%p14 bra 	$L__BB0_13;
	bra.uni 	$L__BB0_4;
$L__BB0_13:
	cvt.u32.u64 	%r61, %rd30;
	ld.global.u32 	%r40, [%rd4+4];
	setp.eq.s32 	%p26, %r40, 0;
	mov.u32 	%r62, %r5;
$L__BB0_14:
	st.shared.u32 	[_ZZ20memcached_SET_kernelE15insert_hv_index], %r62;
	st.shared.u32 	[_ZZ20memcached_SET_kernelE19evict_lru_timestamp], %r61;
	not.pred 	%p18, %p26;
	@%p18 bra 	$L__BB0_16;
	mov.b32 	%r42, 1;
	st.global.u32 	[%rd4+4], %r42;
$L__BB0_16:
	bar.sync 	0;
	membar.gl;
	ld.shared.u32 	%r43, [_ZZ20memcached_SET_kernelE15insert_hv_index];
	mul.wide.u32 	%rd22, %r43, 168;
	add.s64 	%rd10, %rd2, %rd22;
	setp.gt.s32 	%p21, %r1, 31;
	@%p21 bra 	$L__BB0_18;
	mul.wide.s32 	%rd23, %r1, 4;
	add.s64 	%rd24, %rd3, %rd23;
	ld.global.u32 	%r44, [%rd24+20];
	add.s64 	%rd25, %rd10, %rd23;
	st.global.u32 	[%rd25+28], %r44;
$L__BB0_18:
	setp.ne.s32 	%p22, %r1, 0;
	bar.sync 	0;
	membar.gl;
	@%p22 bra 	$L__BB0_26;
	not.pred 	%p23, %p27;
	@%p23 bra 	$L__BB0_21;
	st.global.u32 	[%rd4+12], %r62;
	ld.volatile.global.u64 	%rd26, [%rd10];
	st.global.u64 	[%rd4+24], %rd26;
	ld.shared.u32 	%r45, [_ZZ20memcached_SET_kernelE19evict_lru_timestamp];
	st.global.u32 	[%rd4+16], %r45;
$L__BB0_21:
	ld.shared.u8 	%r46, [_ZZ20memcached_SET_kernelE2hv];
	st.volatile.global.u32 	[%rd10+16], %r46;
	ld.global.u64 	%rd27, [%rd3];
	st.volatile.global.u64 	[%rd10], %rd27;
	ld.global.u32 	%r47, [%rd3+12];
	st.volatile.global.u32 	[%rd10+20], %r47;
	ld.global.u32 	%r48, [%rd3+16];
	st.volatile.global.u32 	[%rd10+24], %r48;
	ld.volatile.global.u32 	%r49, [%rd10+12];
	setp.ne.s32 	%p24, %r49, 1;
	@%p24 bra 	$L__BB0_23;
	mov.b32 	%r52, 0;
	st.global.u32 	[%rd4+8], %r52;
	bra.uni 	$L__BB0_25;
$L__BB0_23:
	ld.volatile.global.u32 	%r50, [%rd10+12];
	setp.ne.s32 	%p25, %r50, 2;
	@%p25 bra 	$L__BB0_25;
	mov.b32 	%r51, 1;
	st.global.u32 	[%rd4+8], %r51;
$L__BB0_25:
	mov.b32 	%r53, 1;
	st.volatile.global.u32 	[%rd10+12], %r53;
	st.volatile.global.u32 	[%rd10+8], %r19;
	ld.shared.u32 	%r54, [_ZZ20memcached_SET_kernelE9set_index];
	mul.wide.u32 	%rd28, %r54, 4;
	add.s64 	%rd29, %rd1, %rd28;
	mov.b32 	%r55, 0;
	st.global.u32 	[%rd29], %r55;
$L__BB0_26:
	membar.sys;
	ret;
$L__BB0_27:
	ld.volatile.global.u32 	%r61, [%rd7+8];
	mov.b32 	%r41, 2;
	st.global.u32 	[%rd4+4], %r41;
	mov.pred 	%p26, 0;
	bra.uni 	$L__BB0_14;
$L__BB0_28:
	st.shared.u32 	[_ZZ20memcached_SET_kernelE15insert_hv_index], %r62;
	mov.pred 	%p27, 0;
	mov.u32 	%r62, %r5;
	bra.uni 	$L__BB0_16;

}
	// .globl	memcached_GET_kernel
.visible .entry memcached_GET_kernel(
	.param .u64 memcached_GET_kernel_param_0,
	.param .u32 memcached_GET_kernel_param_1,
	.param .u64 .ptr .align 1 memcached_GET_kernel_param_2,
	.param .u32 memcached_GET_kernel_param_3,
	.param .u64 .ptr .align 1 memcached_GET_kernel_param_4,
	.param .u64 .ptr .align 1 memcached_GET_kernel_param_5,
	.param .u32 memcached_GET_kernel_param_6
)
{
	.local .align 4 .b8 	__local_depot1[156];
	.reg .b64 	%SP;
	.reg .b64 	%SPL;
	.reg .pred 	%p<163>;
	.reg .b16 	%rs<158>;
	.reg .b32 	%r<838>;
	.reg .b64 	%rd<181>;
	// demoted variable
	.shared .align 8 .b8 _ZZ20memcached_GET_kernelE3mpi[20480];
	// demoted variable
	.shared .align 4 .b8 _ZZ20memcached_GET_kernelE13item_is_found[1024];
	mov.u64 	%SPL, __local_depot1;
	ld.param.u64 	%rd73, [memcached_GET_kernel_param_0];
	add.u64 	%rd1, %SPL, 12;
	mov.u32 	%r1, %ctaid.x;
	mov.u32 	%r179, %ntid.x;
	mov.u32 	%r180, %tid.x;
	cvt.u16.u32 	%rs6, %r180;
	mad.lo.s32 	%r181, %r1, %r179, %r180;
	setp.gt.u32 	%p1, %r180, 255;
	and.b32  	%r2, %r180, 128;
	setp.ne.s32 	%p2, %r2, 0;
	setp.eq.s32 	%p3, %r2, 0;
	add.s32 	%r182, %r181, -128;
	selp.b32 	%r183, %r181, %r182, %p3;
	selp.b32 	%r184, 128, 0, %p1;
	shr.s32 	%r185, %r183, 31;
	shr.u32 	%r186, %r185, 25;
	add.s32 	%r187, %r183, %r186;
	and.b32  	%r188, %r187, -128;
	sub.s32 	%r189, %r183, %r188;
	add.s32 	%r3, %r189, %r184;
	mov.b32 	%r781, 0;
	st.local.u32 	[%rd1], %r781;
	mul.lo.s32 	%r190, %r1, 18432;
	cvt.u64.u32 	%rd75, %r190;
	add.s64 	%rd2, %rd73, %rd75;
	shr.u32 	%r191, %r180, 1;
	and.b32  	%r4, %r191, 496;
	and.b16  	%rs7, %rs6, 31;
	mul.lo.s16 	%rs8, %rs7, 20;
	shr.u16 	%rs9, %rs8, 8;
	mul.lo.s16 	%rs10, %rs9, 13;
	sub.s16 	%rs11, %rs7, %rs10;
	cvt.u32.u16 	%r192, %rs11;
	and.b32  	%r193, %r192, 255;
	and.b16  	%rs12, %rs11, 255;
	mul.wide.u16 	%r194, %rs12, 4;
	mov.u32 	%r195, _ZZ20memcached_GET_kernelE3mpi;
	add.s32 	%r196, %r195, %r194;
	cvt.u64.u16 	%rd76, %rs11;
	and.b64  	%rd3, %rd76, 255;
	mul.lo.s32 	%r197, %r4, 72;
	cvt.u64.u32 	%rd77, %r197;
	add.s64 	%rd78, %rd2, %rd77;
	mul.wide.u32 	%rd79, %r193, 4;
	add.s64 	%rd80, %rd78, %rd79;
	ld.u32 	%r198, [%rd80];
	mad.lo.s32 	%r199, %r4, 80, %r196;
	add.s32 	%r5, %r199, 20;
	st.shared.u32 	[%r199+20], %r198;
	ld.u32 	%r200, [%rd80+72];
	st.shared.u32 	[%r199+100], %r200;
	ld.u32 	%r201, [%rd80+144];
	st.shared.u32 	[%r199+180], %r201;
	ld.u32 	%r202, [%rd80+216];
	st.shared.u32 	[%r199+260], %r202;
	ld.u32 	%r203, [%rd80+288];
	st.shared.u32 	[%r199+340], %r203;
	ld.u32 	%r204, [%rd80+360];
	st.shared.u32 	[%r199+420], %r204;
	ld.u32 	%r205, [%rd80+432];
	st.shared.u32 	[%r199+500], %r205;
	ld.u32 	%r206, [%rd80+504];
	st.shared.u32 	[%r199+580], %r206;
	ld.u32 	%r207, [%rd80+576];
	st.shared.u32 	[%r199+660], %r207;
	ld.u32 	%r208, [%rd80+648];
	st.shared.u32 	[%r199+740], %r208;
	ld.u32 	%r209, [%rd80+720];
	st.shared.u32 	[%r199+820], %r209;
	ld.u32 	%r210, [%rd80+792];
	st.shared.u32 	[%r199+900], %r210;
	ld.u32 	%r211, [%rd80+864];
	st.shared.u32 	[%r199+980], %r211;
	ld.u32 	%r212, [%rd80+936];
	st.shared.u32 	[%r199+1060], %r212;
	ld.u32 	%r213, [%rd80+1008];
	st.shared.u32 	[%r199+1140], %r213;
	ld.u32 	%r214, [%rd80+1080];
	st.shared.u32 	[%r199+1220], %r214;
	bar.sync 	0;
	mad.lo.s32 	%r215, %r3, 80, %r195;
	add.s32 	%r6, %r215, 16;
	mov.b32 	%r216, 1;
	st.shared.u32 	[%r215+16], %r216;
	@%p2 bra 	$L__BB1_32;
	mul.lo.s32 	%r218, %r3, 72;
	cvt.s64.s32 	%rd81, %r218;
	add.s64 	%rd4, %rd2, %rd81;
	ld.shared.u16 	%rs13, [%r6+40];
	setp.eq.s16 	%p4, %rs13, -6106;
	mov.b32 	%r775, 1;
	@%p4 bra 	$L__BB1_3;
	mov.b32 	%r775, 0;
	st.shared.u32 	[%r6], %r775;
$L__BB1_3:
	ld.shared.u16 	%rs14, [%r6+28];
	setp.eq.s16 	%p5, %rs14, 0;
	@%p5 bra 	$L__BB1_17;
	add.s32 	%r764, %r6, 18;
	ld.shared.u8 	%rs15, [%r6+18];
	shl.b16 	%rs16, %rs15, 2;
	and.b16  	%rs1, %rs16, 60;
	setp.eq.s16 	%p6, %rs1, 0;
	mov.b32 	%r774, 65535;
	@%p6 bra 	$L__BB1_15;
	cvt.u32.u16 	%r223, %rs1;
	add.s32 	%r224, %r223, -1;
	shr.u32 	%r225, %r224, 1;
	add.s32 	%r9, %r225, 1;
	and.b32  	%r10, %r9, 6;
	setp.lt.u16 	%p7, %rs1, 15;
	mov.b32 	%r771, 0;
	mov.u32 	%r773, %r771;
	@%p7 bra 	$L__BB1_9;
	and.b32  	%r228, %r9, 2147483640;
	neg.s32 	%r765, %r228;
	mov.b32 	%r773, 0;
	mov.b32 	%r763, 34;
$L__BB1_7:
	.pragma "nounroll";
	ld.shared.u16 	%rs17, [%r764];
	shr.u16 	%rs18, %rs17, 8;
	shl.b16 	%rs19, %rs17, 8;
	or.b16  	%rs20, %rs19, %rs18;
	cvt.u32.u16 	%r229, %rs20;
	add.s32 	%r230, %r773, %r229;
	setp.gt.s32 	%p8, %r230, 65535;
	add.s32 	%r231, %r230, -65535;
	selp.b32 	%r232, %r231, %r230, %p8;
	ld.shared.u32 	%r233, [%r764+2];
	mov.b32 	{%rs21, %rs22}, %r233;
	shr.u16 	%rs23, %rs21, 8;
	shl.b16 	%rs24, %rs21, 8;
	or.b16  	%rs25, %rs24, %rs23;
	cvt.u32.u16 	%r234, %rs25;
	add.s32 	%r235, %r232, %r234;
	setp.gt.s32 	%p9, %r235, 65535;
	add.s32 	%r236, %r235, -65535;
	selp.b32 	%r237, %r236, %r235, %p9;
	shr.u16 	%rs26, %rs22, 8;
	shl.b16 	%rs27, %rs22, 8;
	or.b16  	%rs28, %rs27, %rs26;
	cvt.u32.u16 	%r238, %rs28;
	add.s32 	%r239, %r237, %r238;
	setp.gt.s32 	%p10, %r239, 65535;
	add.s32 	%r240, %r239, -65535;
	selp.b32 	%r241, %r240, %r239, %p10;
	ld.shared.v4.u16 	{%rs29, %rs30, %rs31, %rs32}, [%r764+6];
	shr.u16 	%rs33, %rs29, 8;
	shl.b16 	%rs34, %rs29, 8;
	or.b16  	%rs35, %rs34, %rs33;
	cvt.u32.u16 	%r242, %rs35;
	add.s32 	%r243, %r241, %r242;
	setp.gt.s32 	%p11, %r243, 65535;
	add.s32 	%r244, %r243, -65535;
	selp.b32 	%r245, %r244, %r243, %p11;
	shr.u16 	%rs36, %rs30, 8;
	shl.b16 	%rs37, %rs30, 8;
	or.b16  	%rs38, %rs37, %rs36;
	cvt.u32.u16 	%r246, %rs38;
	add.s32 	%r247, %r245, %r246;
	setp.gt.s32 	%p12, %r247, 65535;
	add.s32 	%r248, %r247, -65535;
	selp.b32 	%r249, %r248, %r247, %p12;
	shr.u16 	%rs39, %rs31, 8;
	shl.b16 	%rs40, %rs31, 8;
	or.b16  	%rs41, %rs40, %rs39;
	cvt.u32.u16 	%r250, %rs41;
	add.s32 	%r251, %r249, %r250;
	setp.gt.s32 	%p13, %r251, 65535;
	add.s32 	%r252, %r251, -65535;
	selp.b32 	%r253, %r252, %r251, %p13;
	shr.u16 	%rs42, %rs32, 8;
	shl.b16 	%rs43, %rs32, 8;
	or.b16  	%rs44, %rs43, %rs42;
	cvt.u32.u16 	%r254, %rs44;
	add.s32 	%r255, %r253, %r254;
	setp.gt.s32 	%p14, %r255, 65535;
	add.s32 	%r256, %r255, -65535;
	selp.b32 	%r257, %r256, %r255, %p14;
	ld.shared.u16 	%rs45, [%r764+14];
	shr.u16 	%rs46, %rs45, 8;
	shl.b16 	%rs47, %rs45, 8;
	or.b16  	%rs48, %rs47, %rs46;
	cvt.u32.u16 	%r258, %rs48;
	add.s32 	%r259, %r257, %r258;
	setp.gt.s32 	%p15, %r259, 65535;
	add.s32 	%r260, %r259, -65535;
	selp.b32 	%r773, %r260, %r259, %p15;
	add.s32 	%r765, %r765, 8;
	add.s32 	%r764, %r764, 16;
	add.s32 	%r763, %r763, 16;
	setp.ne.s32 	%p16, %r765, 0;
	@%p16 bra 	$L__BB1_7;
	add.s32 	%r771, %r763, -34;
$L__BB1_9:
	setp.eq.s32 	%p17, %r10, 0;
	@%p17 bra 	$L__BB1_14;
	add.s32 	%r24, %r6, 4;
	setp.lt.u32 	%p18, %r10, 4;
	@%p18 bra 	$L__BB1_12;
	add.s32 	%r262, %r24, %r771;
	ld.shared.u16 	%rs49, [%r262+14];
	shr.u16 	%rs50, %rs49, 8;
	shl.b16 	%rs51, %rs49, 8;
	or.b16  	%rs52, %rs51, %rs50;
	cvt.u32.u16 	%r263, %rs52;
	add.s32 	%r264, %r773, %r263;
	setp.gt.s32 	%p19, %r264, 65535;
	add.s32 	%r265, %r264, -65535;
	selp.b32 	%r266, %r265, %r264, %p19;
	ld.shared.u16 	%rs53, [%r262+16];
	shr.u16 	%rs54, %rs53, 8;
	shl.b16 	%rs55, %rs53, 8;
	or.b16  	%rs56, %rs55, %rs54;
	cvt.u32.u16 	%r267, %rs56;
	add.s32 	%r268, %r266, %r267;
	setp.gt.s32 	%p20, %r268, 65535;
	add.s32 	%r269, %r268, -65535;
	selp.b32 	%r270, %r269, %r268, %p20;
	ld.shared.u16 	%rs57, [%r262+18];
	shr.u16 	%rs58, %rs57, 8;
	shl.b16 	%rs59, %rs57, 8;
	or.b16  	%rs60, %rs59, %rs58;
	cvt.u32.u16 	%r271, %rs60;
	add.s32 	%r272, %r270, %r271;
	setp.gt.s32 	%p21, %r272, 65535;
	add.s32 	%r273, %r272, -65535;
	selp.b32 	%r274, %r273, %r272, %p21;
	ld.shared.u16 	%rs61, [%r262+20];
	shr.u16 	%rs62, %rs61, 8;
	shl.b16 	%rs63, %rs61, 8;
	or.b16  	%rs64, %rs63, %rs62;
	cvt.u32.u16 	%r275, %rs64;
	add.s32 	%r276, %r274, %r275;
	setp.gt.s32 	%p22, %r276, 65535;
	add.s32 	%r277, %r276, -65535;
	selp.b32 	%r773, %r277, %r276, %p22;
	add.s32 	%r771, %r771, 8;
$L__BB1_12:
	and.b32  	%r278, %r9, 2;
	setp.eq.s32 	%p23, %r278, 0;
	@%p23 bra 	$L__BB1_14;
	add.s32 	%r279, %r24, %r771;
	ld.shared.u16 	%rs65, [%r279+14];
	shr.u16 	%rs66, %rs65, 8;
	shl.b16 	%rs67, %rs65, 8;
	or.b16  	%rs68, %rs67, %rs66;
	cvt.u32.u16 	%r280, %rs68;
	add.s32 	%r281, %r773, %r280;
	setp.gt.s32 	%p24, %r281, 65535;
	add.s32 	%r282, %r281, -65535;
	selp.b32 	%r283, %r282, %r281, %p24;
	ld.shared.u16 	%rs69, [%r279+16];
	shr.u16 	%rs70, %rs69, 8;
	shl.b16 	%rs71, %rs69, 8;
	or.b16  	%rs72, %rs71, %rs70;
	cvt.u32.u16 	%r284, %rs72;
	add.s32 	%r285, %r283, %r284;
	setp.gt.s32 	%p25, %r285, 65535;
	add.s32 	%r286, %r285, -65535;
	selp.b32 	%r773, %r286, %r285, %p25;
$L__BB1_14:
	not.b32 	%r287, %r773;
	and.b32  	%r774, %r287, 65535;
$L__BB1_15:
	prmt.b32 	%r288, %r774, 0, 291;
	shr.u32 	%r289, %r288, 16;
	setp.eq.s32 	%p26, %r289, 0;
	@%p26 bra 	$L__BB1_17;
	mov.b32 	%r775, 0;
	st.shared.u32 	[%r6], %r775;
$L__BB1_17:
	setp.eq.s32 	%p27, %r775, 0;
	mov.b32 	%r777, 0;
	@%p27 bra 	$L__BB1_24;
	ld.u8 	%rs73, [%rd4+50];
	setp.eq.s16 	%p28, %rs73, 103;
	mov.b32 	%r777, 1;
	@%p28 bra 	$L__BB1_20;
	mov.b32 	%r777, 0;
	st.shared.u32 	[%r6], %r777;
$L__BB1_20:
	ld.u8 	%rs74, [%rd4+51];
	setp.eq.s16 	%p29, %rs74, 101;
	@%p29 bra 	$L__BB1_22;
	mov.b32 	%r777, 0;
	st.shared.u32 	[%r6], %r777;
$L__BB1_22:
	ld.u8 	%rs75, [%rd4+52];
	setp.eq.s16 	%p30, %rs75, 116;
	@%p30 bra 	$L__BB1_24;
	mov.b32 	%r777, 0;
	st.shared.u32 	[%r6], %r777;
$L__BB1_24:
	setp.eq.s32 	%p31, %r777, 0;
	mov.b32 	%r781, 0;
	@%p31 bra 	$L__BB1_31;
	ld.u16 	%rs76, [%rd4+54];
	ld.u16 	%rs77, [%rd4+56];
	mov.b32 	%r298, {%rs76, %rs77};
	st.local.u32 	[%rd1+4], %r298;
	ld.u16 	%rs78, [%rd4+58];
	ld.u16 	%rs79, [%rd4+60];
	mov.b32 	%r299, {%rs78, %rs79};
	st.local.u32 	[%rd1+8], %r299;
	ld.u16 	%rs80, [%rd4+62];
	ld.u16 	%rs81, [%rd4+64];
	mov.b32 	%r300, {%rs80, %rs81};
	st.local.u32 	[%rd1+12], %r300;
	ld.u16 	%rs82, [%rd4+66];
	ld.u16 	%rs83, [%rd4+68];
	mov.b32 	%r301, {%rs82, %rs83};
	st.local.u32 	[%rd1+16], %r301;
	mov.b32 	%r781, 16;
$L__BB1_26:
	cvt.u64.u32 	%rd82, %r781;
	add.s64 	%rd5, %rd4, %rd82;
	ld.u8 	%rs2, [%rd5+54];
	setp.ne.s16 	%p32, %rs2, 13;
	@%p32 bra 	$L__BB1_28;
	ld.u8 	%rs84, [%rd5+55];
	setp.eq.s16 	%p33, %rs84, 10;
	@%p33 bra 	$L__BB1_29;
$L__BB1_28:
	add.s64 	%rd84, %rd1, %rd82;
	st.local.u8 	[%rd84+4], %rs2;
	add.s32 	%r781, %r781, 1;
	bra.uni 	$L__BB1_26;
$L__BB1_29:
	setp.lt.u32 	%p34, %r781, 140;
	@%p34 bra 	$L__BB1_31;
	mov.b32 	%r302, 0;
	st.shared.u32 	[%r6], %r302;
$L__BB1_31:
	st.local.u32 	[%rd1], %r781;
$L__BB1_32:
	bar.sync 	0;
	membar.gl;
	ld.shared.u32 	%r303, [%r6];
	setp.eq.s32 	%p35, %r303, 0;
	shl.b32 	%r304, %r3, 2;
	mov.u32 	%r305, _ZZ20memcached_GET_kernelE13item_is_found;
	add.s32 	%r42, %r305, %r304;
	@%p35 bra 	$L__BB1_188;
	setp.ne.s32 	%p36, %r2, 0;
	@%p36 bra 	$L__BB1_171;
	add.s64 	%rd50, %rd1, 4;
	add.u64 	%rd7, %SPL, 0;
	mov.b32 	%r372, -1;
	st.local.u32 	[%rd7], %r372;
	add.u64 	%rd8, %SPL, 4;
	mov.b32 	%r373, 0;
	st.local.u32 	[%rd8], %r373;
	add.u64 	%rd9, %SPL, 8;
	st.local.u32 	[%rd9], %r373;
	add.s32 	%r72, %r781, -559038737;
	setp.lt.u32 	%p60, %r781, 13;
	mov.u32 	%r73, %r72;
	mov.u32 	%r797, %r72;
	mov.u32 	%r75, %r781;
	@%p60 bra 	$L__BB1_45;
	add.s64 	%rd162, %rd1, 16;
	add.s64 	%rd168, %rd1, 12;
	add.s64 	%rd169, %rd1, 8;
	add.s64 	%rd170, %rd1, 20;
	add.s64 	%rd171, %rd1, 24;
	add.s64 	%rd172, %rd1, 28;
	cvt.u64.u32 	%rd177, %r781;
	add.s64 	%rd90, %rd177, -13;
	cvt.u32.u64 	%r375, %rd90;
	mul.hi.u32 	%r376, %r375, -1431655765;
	shr.u32 	%r377, %r376, 3;
	cvt.u64.u32 	%rd17, %r377;
	add.s64 	%rd18, %rd17, 1;
	setp.lt.u64 	%p61, %rd90, 36;
	mov.u32 	%r797, %r72;
	mov.u32 	%r73, %r72;
	@%p61 bra 	$L__BB1_39;
	and.b64  	%rd161, %rd18, 1073741820;
	mov.u32 	%r797, %r72;
	mov.u32 	%r73, %r72;
$L__BB1_37:
	.pragma "nounroll";
	ld.local.u32 	%r378, [%rd162+-12];
	add.s32 	%r379, %r378, %r797;
	ld.local.u32 	%r380, [%rd162+-8];
	add.s32 	%r381, %r380, %r73;
	ld.local.u32 	%r382, [%rd162+-4];
	add.s32 	%r383, %r382, %r72;
	sub.s32 	%r384, %r379, %r383;
	shf.l.wrap.b32 	%r385, %r383, %r383, 4;
	xor.b32  	%r386, %r385, %r384;
	add.s32 	%r387, %r383, %r381;
	sub.s32 	%r388, %r381, %r386;
	shf.l.wrap.b32 	%r389, %r386, %r386, 6;
	xor.b32  	%r390, %r389, %r388;
	add.s32 	%r391, %r386, %r387;
	sub.s32 	%r392, %r387, %r390;
	shf.l.wrap.b32 	%r393, %r390, %r390, 8;
	xor.b32  	%r394, %r393, %r392;
	add.s32 	%r395, %r390, %r391;
	sub.s32 	%r396, %r391, %r394;
	shf.l.wrap.b32 	%r397, %r394, %r394, 16;
	xor.b32  	%r398, %r397, %r396;
	add.s32 	%r399, %r394, %r395;
	sub.s32 	%r400, %r395, %r398;
	shf.l.wrap.b32 	%r401, %r398, %r398, 19;
	xor.b32  	%r402, %r401, %r400;
	add.s32 	%r403, %r398, %r399;
	sub.s32 	%r404, %r399, %r402;
	shf.l.wrap.b32 	%r405, %r402, %r402, 4;
	xor.b32  	%r406, %r405, %r404;
	add.s32 	%r407, %r402, %r403;
	ld.local.u32 	%r408, [%rd162];
	add.s32 	%r409, %r408, %r403;
	ld.local.u32 	%r410, [%rd162+4];
	add.s32 	%r411, %r410, %r407;
	ld.local.u32 	%r412, [%rd162+8];
	add.s32 	%r413, %r412, %r406;
	sub.s32 	%r414, %r409, %r413;
	shf.l.wrap.b32 	%r415, %r413, %r413, 4;
	xor.b32  	%r416, %r415, %r414;
	add.s32 	%r417, %r413, %r411;
	sub.s32 	%r418, %r411, %r416;
	shf.l.wrap.b32 	%r419, %r416, %r416, 6;
	xor.b32  	%r420, %r419, %r418;
	add.s32 	%r421, %r416, %r417;
	sub.s32 	%r422, %r417, %r420;
	shf.l.wrap.b32 	%r423, %r420, %r420, 8;
	xor.b32  	%r424, %r423, %r422;
	add.s32 	%r425, %r420, %r421;
	sub.s32 	%r426, %r421, %r424;
	shf.l.wrap.b32 	%r427, %r424, %r424, 16;
	xor.b32  	%r428, %r427, %r426;
	add.s32 	%r429, %r424, %r425;
	sub.s32 	%r430, %r425, %r428;
	shf.l.wrap.b32 	%r431, %r428, %r428, 19;
	xor.b32  	%r432, %r431, %r430;
	add.s32 	%r433, %r428, %r429;
	sub.s32 	%r434, %r429, %r432;
	shf.l.wrap.b32 	%r435, %r432, %r432, 4;
	xor.b32  	%r436, %r435, %r434;
	add.s32 	%r437, %r432, %r433;
	ld.local.u32 	%r438, [%rd162+12];
	add.s32 	%r439, %r438, %r433;
	ld.local.u32 	%r440, [%rd162+16];
	add.s32 	%r441, %r440, %r437;
	ld.local.u32 	%r442, [%rd162+20];
	add.s32 	%r443, %r442, %r436;
	sub.s32 	%r444, %r439, %r443;
	shf.l.wrap.b32 	%r445, %r443, %r443, 4;
	xor.b32  	%r446, %r445, %r444;
	add.s32 	%r447, %r443, %r441;
	sub.s32 	%r448, %r441, %r446;
	shf.l.wrap.b32 	%r449, %r446, %r446, 6;
	xor.b32  	%r450, %r449, %r448;
	add.s32 	%r451, %r446, %r447;
	sub.s32 	%r452, %r447, %r450;
	shf.l.wrap.b32 	%r453, %r450, %r450, 8;
	xor.b32  	%r454, %r453, %r452;
	add.s32 	%r455, %r450, %r451;
	sub.s32 	%r456, %r451, %r454;
	shf.l.wrap.b32 	%r457, %r454, %r454, 16;
	xor.b32  	%r458, %r457, %r456;
	add.s32 	%r459, %r454, %r455;
	sub.s32 	%r460, %r455, %r458;
	shf.l.wrap.b32 	%r461, %r458, %r458, 19;
	xor.b32  	%r462, %r461, %r460;
	add.s32 	%r463, %r458, %r459;
	sub.s32 	%r464, %r459, %r462;
	shf.l.wrap.b32 	%r465, %r462, %r462, 4;
	xor.b32  	%r466, %r465, %r464;
	add.s32 	%r467, %r462, %r463;
	ld.local.u32 	%r468, [%rd162+24];
	add.s32 	%r469, %r468, %r463;
	ld.local.u32 	%r470, [%rd162+28];
	add.s32 	%r471, %r470, %r467;
	ld.local.u32 	%r472, [%rd162+32];
	add.s32 	%r473, %r472, %r466;
	sub.s32 	%r474, %r469, %r473;
	shf.l.wrap.b32 	%r475, %r473, %r473, 4;
	xor.b32  	%r476, %r475, %r474;
	add.s32 	%r477, %r473, %r471;
	sub.s32 	%r478, %r471, %r476;
	shf.l.wrap.b32 	%r479, %r476, %r476, 6;
	xor.b32  	%r480, %r479, %r478;
	add.s32 	%r481, %r476, %r477;
	sub.s32 	%r482, %r477, %r480;
	shf.l.wrap.b32 	%r483, %r480, %r480, 8;
	xor.b32  	%r484, %r483, %r482;
	add.s32 	%r485, %r480, %r481;
	sub.s32 	%r486, %r481, %r484;
	shf.l.wrap.b32 	%r487, %r484, %r484, 16;
	xor.b32  	%r488, %r487, %r486;
	add.s32 	%r489, %r484, %r485;
	sub.s32 	%r490, %r485, %r488;
	shf.l.wrap.b32 	%r491, %r488, %r488, 19;
	xor.b32  	%r492, %r491, %r490;
	add.s32 	%r797, %r488, %r489;
	sub.s32 	%r493, %r489, %r492;
	shf.l.wrap.b32 	%r494, %r492, %r492, 4;
	xor.b32  	%r72, %r494, %r493;
	add.s32 	%r73, %r492, %r797;
	add.s64 	%rd177, %rd177, -48;
	add.s64 	%rd162, %rd162, 48;
	add.s64 	%rd161, %rd161, -4;
	setp.ne.s64 	%p62, %rd161, 0;
	@%p62 bra 	$L__BB1_37;
	add.s64 	%rd172, %rd162, 12;
	add.s64 	%rd171, %rd162, 8;
	add.s64 	%rd170, %rd162, 4;
	add.s64 	%rd169, %rd162, -8;
	add.s64 	%rd168, %rd162, -4;
	add.s64 	%rd50, %rd162, -12;
$L__BB1_39:
	add.s64 	%rd93, %rd17, 1;
	and.b64  	%rd92, %rd93, 3;
	setp.eq.s64 	%p63, %rd92, 0;
	@%p63 bra 	$L__BB1_44;
	setp.eq.s64 	%p64, %rd92, 1;
	mov.u64 	%rd176, %rd50;
	@%p64 bra 	$L__BB1_42;
	ld.local.u32 	%r496, [%rd50];
	add.s32 	%r497, %r496, %r797;
	ld.local.u32 	%r498, [%rd169];
	add.s32 	%r499, %r498, %r73;
	ld.local.u32 	%r500, [%rd168];
	add.s32 	%r501, %r500, %r72;
	sub.s32 	%r502, %r497, %r501;
	shf.l.wrap.b32 	%r503, %r501, %r501, 4;
	xor.b32  	%r504, %r503, %r502;
	add.s32 	%r505, %r501, %r499;
	sub.s32 	%r506, %r499, %r504;
	shf.l.wrap.b32 	%r507, %r504, %r504, 6;
	xor.b32  	%r508, %r507, %r506;
	add.s32 	%r509, %r504, %r505;
	sub.s32 	%r510, %r505, %r508;
	shf.l.wrap.b32 	%r511, %r508, %r508, 8;
	xor.b32  	%r512, %r511, %r510;
	add.s32 	%r513, %r508, %r509;
	sub.s32 	%r514, %r509, %r512;
	shf.l.wrap.b32 	%r515, %r512, %r512, 16;
	xor.b32  	%r516, %r515, %r514;
	add.s32 	%r517, %r512, %r513;
	sub.s32 	%r518, %r513, %r516;
	shf.l.wrap.b32 	%r519, %r516, %r516, 19;
	xor.b32  	%r520, %r519, %r518;
	add.s32 	%r521, %r516, %r517;
	sub.s32 	%r522, %r517, %r520;
	shf.l.wrap.b32 	%r523, %r520, %r520, 4;
	xor.b32  	%r524, %r523, %r522;
	add.s32 	%r525, %r520, %r521;
	ld.local.u32 	%r526, [%rd162];
	add.s32 	%r527, %r526, %r521;
	ld.local.u32 	%r528, [%rd170];
	add.s32 	%r529, %r528, %r525;
	ld.local.u32 	%r530, [%rd171];
	add.s32 	%r531, %r530, %r524;
	sub.s32 	%r532, %r527, %r531;
	shf.l.wrap.b32 	%r533, %r531, %r531, 4;
	xor.b32  	%r534, %r533, %r532;
	add.s32 	%r535, %r531, %r529;
	sub.s32 	%r536, %r529, %r534;
	shf.l.wrap.b32 	%r537, %r534, %r534, 6;
	xor.b32  	%r538, %r537, %r536;
	add.s32 	%r539, %r534, %r535;
	sub.s32 	%r540, %r535, %r538;
	shf.l.wrap.b32 	%r541, %r538, %r538, 8;
	xor.b32  	%r542, %r541, %r540;
	add.s32 	%r543, %r538, %r539;
	sub.s32 	%r544, %r539, %r542;
	shf.l.wrap.b32 	%r545, %r542, %r542, 16;
	xor.b32  	%r546, %r545, %r544;
	add.s32 	%r547, %r542, %r543;
	sub.s32 	%r548, %r543, %r546;
	shf.l.wrap.b32 	%r549, %r546, %r546, 19;
	xor.b32  	%r550, %r549, %r548;
	add.s32 	%r797, %r546, %r547;
	sub.s32 	%r551, %r547, %r550;
	shf.l.wrap.b32 	%r552, %r550, %r550, 4;
	xor.b32  	%r72, %r552, %r551;
	add.s32 	%r73, %r550, %r797;
	add.s64 	%rd177, %rd177, -24;
	mov.u64 	%rd176, %rd172;
$L__BB1_42:
	and.b64  	%rd94, %rd17, 1;
	setp.eq.b64 	%p65, %rd94, 1;
	mov.u64 	%rd50, %rd172;
	@%p65 bra 	$L__BB1_44;
	ld.local.u32 	%r553, [%rd176];
	add.s32 	%r554, %r553, %r797;
	ld.local.u32 	%r555, [%rd176+4];
	add.s32 	%r556, %r555, %r73;
	ld.local.u32 	%r557, [%rd176+8];
	add.s32 	%r558, %r557, %r72;
	sub.s32 	%r559, %r554, %r558;
	shf.l.wrap.b32 	%r560, %r558, %r558, 4;
	xor.b32  	%r561, %r560, %r559;
	add.s32 	%r562, %r558, %r556;
	sub.s32 	%r563, %r556, %r561;
	shf.l.wrap.b32 	%r564, %r561, %r561, 6;
	xor.b32  	%r565, %r564, %r563;
	add.s32 	%r566, %r561, %r562;
	sub.s32 	%r567, %r562, %r565;
	shf.l.wrap.b32 	%r568, %r565, %r565, 8;
	xor.b32  	%r569, %r568, %r567;
	add.s32 	%r570, %r565, %r566;
	sub.s32 	%r571, %r566, %r569;
	shf.l.wrap.b32 	%r572, %r569, %r569, 16;
	xor.b32  	%r573, %r572, %r571;
	add.s32 	%r574, %r569, %r570;
	sub.s32 	%r575, %r570, %r573;
	shf.l.wrap.b32 	%r576, %r573, %r573, 19;
	xor.b32  	%r577, %r576, %r575;
	add.s32 	%r797, %r573, %r574;
	sub.s32 	%r578, %r574, %r577;
	shf.l.wrap.b32 	%r579, %r577, %r577, 4;
	xor.b32  	%r72, %r579, %r578;
	add.s32 	%r73, %r577, %r797;
	add.s64 	%rd177, %rd177, -12;
	add.s64 	%rd50, %rd176, 12;
$L__BB1_44:
	cvt.u32.u64 	%r75, %rd177;
$L__BB1_45:
	setp.gt.s32 	%p66, %r75, 5;
	@%p66 bra 	$L__BB1_53;
	setp.gt.s32 	%p73, %r75, 2;
	@%p73 bra 	$L__BB1_50;
	setp.eq.s32 	%p76, %r75, 0;
	@%p76 bra 	$L__BB1_70;
	setp.eq.s32 	%p77, %r75, 1;
	@%p77 bra 	$L__BB1_68;
	ld.local.u16 	%r806, [%rd50];
	bra.uni 	$L__BB1_69;
$L__BB1_50:
	setp.eq.s32 	%p74, %r75, 3;
	@%p74 bra 	$L__BB1_67;
	setp.eq.s32 	%p75, %r75, 4;
	@%p75 bra 	$L__BB1_66;
	ld.local.u8 	%r593, [%rd50+4];
	add.s32 	%r73, %r593, %r73;
	ld.local.u32 	%r806, [%rd50];
	bra.uni 	$L__BB1_69;
$L__BB1_53:
	setp.gt.s32 	%p67, %r75, 8;
	@%p67 bra 	$L__BB1_57;
	setp.eq.s32 	%p71, %r75, 6;
	@%p71 bra 	$L__BB1_65;
	setp.eq.s32 	%p72, %r75, 7;
	@%p72 bra 	$L__BB1_64;
	ld.local.u32 	%r589, [%rd50+4];
	add.s32 	%r73, %r589, %r73;
	ld.local.u32 	%r806, [%rd50];
	bra.uni 	$L__BB1_69;
$L__BB1_57:
	setp.gt.s32 	%p68, %r75, 10;
	@%p68 bra 	$L__BB1_60;
	setp.eq.s32 	%p70, %r75, 9;
	@%p70 bra 	$L__BB1_63;
	ld.local.u16 	%r585, [%rd50+8];
	add.s32 	%r72, %r585, %r72;
	ld.local.u32 	%r586, [%rd50+4];
	add.s32 	%r73, %r586, %r73;
	ld.local.u32 	%r806, [%rd50];
	bra.uni 	$L__BB1_69;
$L__BB1_60:
	setp.eq.s32 	%p69, %r75, 11;
	@%p69 bra 	$L__BB1_62;
	ld.local.u32 	%r580, [%rd50+8];
	add.s32 	%r72, %r580, %r72;
	ld.local.u32 	%r581, [%rd50+4];
	add.s32 	%r73, %r581, %r73;
	ld.local.u32 	%r806, [%rd50];
	bra.uni 	$L__BB1_69;
$L__BB1_62:
	ld.local.u32 	%r582, [%rd50+8];
	and.b32  	%r583, %r582, 16777215;
	add.s32 	%r72, %r583, %r72;
	ld.local.u32 	%r584, [%rd50+4];
	add.s32 	%r73, %r584, %r73;
	ld.local.u32 	%r806, [%rd50];
	bra.uni 	$L__BB1_69;
$L__BB1_63:
	ld.local.u8 	%r587, [%rd50+8];
	add.s32 	%r72, %r587, %r72;
	ld.local.u32 	%r588, [%rd50+4];
	add.s32 	%r73, %r588, %r73;
	ld.local.u32 	%r806, [%rd50];
	bra.uni 	$L__BB1_69;
$L__BB1_64:
	ld.local.u32 	%r590, [%rd50+4];
	and.b32  	%r591, %r590, 16777215;
	add.s32 	%r73, %r591, %r73;
	ld.local.u32 	%r806, [%rd50];
	bra.uni 	$L__BB1_69;
$L__BB1_65:
	ld.local.u16 	%r592, [%rd50+4];
	add.s32 	%r73, %r592, %r73;
	ld.local.u32 	%r806, [%rd50];
	bra.uni 	$L__BB1_69;
$L__BB1_66:
	ld.local.u32 	%r806, [%rd50];
	bra.uni 	$L__BB1_69;
$L__BB1_67:
	ld.local.u32 	%r594, [%rd50];
	and.b32  	%r806, %r594, 16777215;
	bra.uni 	$L__BB1_69;
$L__BB1_68:
	ld.local.u8 	%r806, [%rd50];
$L__BB1_69:
	add.s32 	%r595, %r806, %r797;
	xor.b32  	%r596, %r73, %r72;
	shf.l.wrap.b32 	%r597, %r73, %r73, 14;
	sub.s32 	%r598, %r596, %r597;
	xor.b32  	%r599, %r598, %r595;
	shf.l.wrap.b32 	%r600, %r598, %r598, 11;
	sub.s32 	%r601, %r599, %r600;
	xor.b32  	%r602, %r601, %r73;
	shf.l.wrap.b32 	%r603, %r601, %r601, 25;
	sub.s32 	%r604, %r602, %r603;
	xor.b32  	%r605, %r604, %r598;
	shf.l.wrap.b32 	%r606, %r604, %r604, 16;
	sub.s32 	%r607, %r605, %r606;
	xor.b32  	%r608, %r607, %r601;
	shf.l.wrap.b32 	%r609, %r607, %r607, 4;
	sub.s32 	%r610, %r608, %r609;
	xor.b32  	%r611, %r610, %r604;
	shf.l.wrap.b32 	%r612, %r610, %r610, 14;
	sub.s32 	%r613, %r611, %r612;
	xor.b32  	%r614, %r613, %r607;
	shf.l.wrap.b32 	%r615, %r613, %r613, 24;
	sub.s32 	%r72, %r614, %r615;
$L__BB1_70:
	ld.param.u64 	%rd160, [memcached_GET_kernel_param_5];
	ld.param.u32 	%r760, [memcached_GET_kernel_param_3];
	and.b32  	%r105, %r72, 255;
	add.s32 	%r616, %r760, -4;
	mov.b32 	%r617, -1;
	shl.b32 	%r618, %r617, %r616;
	not.b32 	%r619, %r618;
	and.b32  	%r106, %r72, %r619;
	cvta.to.global.u64 	%rd95, %rd160;
	mul.wide.u32 	%rd96, %r106, 4;
	add.s64 	%rd51, %rd95, %rd96;
$L__BB1_71:
	ld.global.u32 	%r620, [%rd51];
	st.local.u32 	[%rd7], %r620;
	ld.local.u32 	%r621, [%rd7];
	setp.eq.s32 	%p78, %r621, -1;
	@%p78 bra 	$L__BB1_71;
	ld.local.u32 	%r622, [%rd7];
	add.s32 	%r623, %r622, 1;
	st.local.u32 	[%rd8], %r623;
	ld.local.u32 	%r624, [%rd7];
	ld.local.u32 	%r625, [%rd8];
	atom.relaxed.global.cas.b32 	%r626, [%rd51], %r624, %r625;
	st.local.u32 	[%rd9], %r626;
	ld.local.u32 	%r627, [%rd9];
	ld.local.u32 	%r628, [%rd7];
	setp.ne.s32 	%p79, %r627, %r628;
	@%p79 bra 	$L__BB1_71;
	ld.param.u64 	%rd159, [memcached_GET_kernel_param_4];
	mov.b32 	%r629, 72;
	st.shared.u32 	[%r6+-8], %r629;
	shr.s32 	%r630, %r781, 2;
	max.u32 	%r107, %r630, 1;
	shl.b32 	%r631, %r106, 4;
	cvta.to.global.u64 	%rd97, %rd159;
	mul.wide.u32 	%rd98, %r631, 168;
	add.s64 	%rd52, %rd97, %rd98;
	ld.volatile.global.u32 	%r632, [%rd52+12];
	setp.eq.s32 	%p80, %r632, 0;
	@%p80 bra 	$L__BB1_79;
	ld.volatile.global.u32 	%r633, [%rd52+16];
	setp.ne.s32 	%p81, %r105, %r633;
	@%p81 bra 	$L__BB1_79;
	setp.lt.u32 	%p82, %r781, 4;
	mov.u64 	%rd180, %rd52;
	@%p82 bra 	$L__BB1_85;
	mov.b32 	%r808, 0;
	bra.uni 	$L__BB1_78;
$L__BB1_77:
	add.s32 	%r808, %r808, 1;
	setp.eq.s32 	%p84, %r808, %r107;
	mov.u64 	%rd180, %rd52;
	@%p84 bra 	$L__BB1_85;
$L__BB1_78:
	mul.wide.u32 	%rd99, %r808, 4;
	add.s64 	%rd100, %rd1, %rd99;
	ld.local.u32 	%r635, [%rd100+4];
	add.s64 	%rd101, %rd52, %rd99;
	ld.global.u32 	%r636, [%rd101+28];
	setp.eq.s32 	%p83, %r635, %r636;
	@%p83 bra 	$L__BB1_77;
$L__BB1_79:
	ld.volatile.global.u32 	%r637, [%rd52+180];
	setp.eq.s32 	%p85, %r637, 0;
	@%p85 bra 	$L__BB1_87;
	ld.volatile.global.u32 	%r638, [%rd52+184];
	setp.ne.s32 	%p86, %r105, %r638;
	@%p86 bra 	$L__BB1_87;
	add.s64 	%rd180, %rd52, 168;
	setp.lt.u32 	%p87, %r781, 4;
	@%p87 bra 	$L__BB1_85;
	mov.b32 	%r809, 0;
$L__BB1_83:
	mul.wide.u32 	%rd102, %r809, 4;
	add.s64 	%rd103, %rd1, %rd102;
	ld.local.u32 	%r640, [%rd103+4];
	add.s64 	%rd104, %rd180, %rd102;
	ld.global.u32 	%r641, [%rd104+28];
	setp.ne.s32 	%p88, %r640, %r641;
	@%p88 bra 	$L__BB1_87;
	add.s32 	%r809, %r809, 1;
	setp.eq.s32 	%p89, %r809, %r107;
	@%p89 bra 	$L__BB1_85;
	bra.uni 	$L__BB1_83;
$L__BB1_85:
	ld.param.u32 	%r761, [memcached_GET_kernel_param_6];
	ld.volatile.global.u64 	%rd147, [%rd180];
	st.shared.u64 	[%r6+-16], %rd147;
	ld.volatile.global.u32 	%r716, [%rd180+24];
	st.shared.u32 	[%r6+-8], %r716;
	st.volatile.global.u32 	[%rd180+8], %r761;
	mov.b32 	%r717, 2;
	st.volatile.global.u32 	[%rd180+12], %r717;
	mov.b32 	%r824, 1;
$L__BB1_86:
	atom.global.add.u32 	%r718, [%rd51], -1;
	st.shared.u32 	[%r42], %r824;
	bra.uni 	$L__BB1_188;
$L__BB1_87:
	ld.volatile.global.u32 	%r642, [%rd52+348];
	setp.eq.s32 	%p90, %r642, 0;
	@%p90 bra 	$L__BB1_93;
	ld.volatile.global.u32 	%r643, [%rd52+352];
	setp.ne.s32 	%p91, %r105, %r643;
	@%p91 bra 	$L__BB1_93;
	add.s64 	%rd180, %rd52, 336;
	setp.lt.u32 	%p92, %r781, 4;
	@%p92 bra 	$L__BB1_85;
	mov.b32 	%r810, 0;
$L__BB1_91:
	mul.wide.u32 	%rd105, %r810, 4;
	add.s64 	%rd106, %rd1, %rd105;
	ld.local.u32 	%r645, [%rd106+4];
	add.s64 	%rd107, %rd180, %rd105;
	ld.global.u32 	%r646, [%rd107+28];
	setp.ne.s32 	%p93, %r645, %r646;
	@%p93 bra 	$L__BB1_93;
	add.s32 	%r810, %r810, 1;
	setp.eq.s32 	%p94, %r810, %r107;
	@%p94 bra 	$L__BB1_85;
	bra.uni 	$L__BB1_91;
$L__BB1_93:
	ld.volatile.global.u32 	%r647, [%rd52+516];
	setp.eq.s32 	%p95, %r647, 0;
	@%p95 bra 	$L__BB1_99;
	ld.volatile.global.u32 	%r648, [%rd52+520];
	setp.ne.s32 	%p96, %r105, %r648;
	@%p96 bra 	$L__BB1_99;
	add.s64 	%rd180, %rd52, 504;
	setp.lt.u32 	%p97, %r781, 4;
	@%p97 bra 	$L__BB1_85;
	mov.b32 	%r811, 0;
$L__BB1_97:
	mul.wide.u32 	%rd108, %r811, 4;
	add.s64 	%rd109, %rd1, %rd108;
	ld.local.u32 	%r650, [%rd109+4];
	add.s64 	%rd110, %rd180, %rd108;
	ld.global.u32 	%r651, [%rd110+28];
	setp.ne.s32 	%p98, %r650, %r651;
	@%p98 bra 	$L__BB1_99;
	add.s32 	%r811, %r811, 1;
	setp.eq.s32 	%p99, %r811, %r107;
	@%p99 bra 	$L__BB1_85;
	bra.uni 	$L__BB1_97;
$L__BB1_99:
	ld.volatile.global.u32 	%r652, [%rd52+684];
	setp.eq.s32 	%p100, %r652, 0;
	@%p100 bra 	$L__BB1_105;
	ld.volatile.global.u32 	%r653, [%rd52+688];
	setp.ne.s32 	%p101, %r105, %r653;
	@%p101 bra 	$L__BB1_105;
	add.s64 	%rd180, %rd52, 672;
	setp.lt.u32 	%p102, %r781, 4;
	@%p102 bra 	$L__BB1_85;
	mov.b32 	%r812, 0;
$L__BB1_103:
	mul.wide.u32 	%rd111, %r812, 4;
	add.s64 	%rd112, %rd1, %rd111;
	ld.local.u32 	%r655, [%rd112+4];
	add.s64 	%rd113, %rd180, %rd111;
	ld.global.u32 	%r656, [%rd113+28];
	setp.ne.s32 	%p103, %r655, %r656;
	@%p103 bra 	$L__BB1_105;
	add.s32 	%r812, %r812, 1;
	setp.eq.s32 	%p104, %r812, %r107;
	@%p104 bra 	$L__BB1_85;
	bra.uni 	$L__BB1_103;
$L__BB1_105:
	ld.volatile.global.u32 	%r657, [%rd52+852];
	setp.eq.s32 	%p105, %r657, 0;
	@%p105 bra 	$L__BB1_111;
	ld.volatile.global.u32 	%r658, [%rd52+856];
	setp.ne.s32 	%p106, %r105, %r658;
	@%p106 bra 	$L__BB1_111;
	add.s64 	%rd180, %rd52, 840;
	setp.lt.u32 	%p107, %r781, 4;
	@%p107 bra 	$L__BB1_85;
	mov.b32 	%r813, 0;
$L__BB1_109:
	mul.wide.u32 	%rd114, %r813, 4;
	add.s64 	%rd115, %rd1, %rd114;
	ld.local.u32 	%r660, [%rd115+4];
	add.s64 	%rd116, %rd180, %rd114;
	ld.global.u32 	%r661, [%rd116+28];
	setp.ne.s32 	%p108, %r660, %r661;
	@%p108 bra 	$L__BB1_111;
	add.s32 	%r813, %r813, 1;
	setp.eq.s32 	%p109, %r813, %r107;
	@%p109 bra 	$L__BB1_85;
	bra.uni 	$L__BB1_109;
$L__BB1_111:
	ld.volatile.global.u32 	%r662, [%rd52+1020];
	setp.eq.s32 	%p110, %r662, 0;
	@%p110 bra 	$L__BB1_117;
	ld.volatile.global.u32 	%r663, [%rd52+1024];
	setp.ne.s32 	%p111, %r105, %r663;
	@%p111 bra 	$L__BB1_117;
	add.s64 	%rd180, %rd52, 1008;
	setp.lt.u32 	%p112, %r781, 4;
	@%p112 bra 	$L__BB1_85;
	mov.b32 	%r814, 0;
$L__BB1_115:
	mul.wide.u32 	%rd117, %r814, 4;
	add.s64 	%rd118, %rd1, %rd117;
	ld.local.u32 	%r665, [%rd118+4];
	add.s64 	%rd119, %rd180, %rd117;
	ld.global.u32 	%r666, [%rd119+28];
	setp.ne.s32 	%p113, %r665, %r666;
	@%p113 bra 	$L__BB1_117;
	add.s32 	%r814, %r814, 1;
	setp.eq.s32 	%p114, %r814, %r107;
	@%p114 bra 	$L__BB1_85;
	bra.uni 	$L__BB1_115;
$L__BB1_117:
	ld.volatile.global.u32 	%r667, [%rd52+1188];
	setp.eq.s32 	%p115, %r667, 0;
	@%p115 bra 	$L__BB1_123;
	ld.volatile.global.u32 	%r668, [%rd52+1192];
	setp.ne.s32 	%p116, %r105, %r668;
	@%p116 bra 	$L__BB1_123;
	add.s64 	%rd180, %rd52, 1176;
	setp.lt.u32 	%p117, %r781, 4;
	@%p117 bra 	$L__BB1_85;
	mov.b32 	%r815, 0;
$L__BB1_121:
	mul.wide.u32 	%rd120, %r815, 4;
	add.s64 	%rd121, %rd1, %rd120;
	ld.local.u32 	%r670, [%rd121+4];
	add.s64 	%rd122, %rd180, %rd120;
	ld.global.u32 	%r671, [%rd122+28];
	setp.ne.s32 	%p118, %r670, %r671;
	@%p118 bra 	$L__BB1_123;
	add.s32 	%r815, %r815, 1;
	setp.eq.s32 	%p119, %r815, %r107;
	@%p119 bra 	$L__BB1_85;
	bra.uni 	$L__BB1_121;
$L__BB1_123:
	ld.volatile.global.u32 	%r672, [%rd52+1356];
	setp.eq.s32 	%p120, %r672, 0;
	@%p120 bra 	$L__BB1_129;
	ld.volatile.global.u32 	%r673, [%rd52+1360];
	setp.ne.s32 	%p121, %r105, %r673;
	@%p121 bra 	$L__BB1_129;
	add.s64 	%rd180, %rd52, 1344;
	setp.lt.u32 	%p122, %r781, 4;
	@%p122 bra 	$L__BB1_85;
	mov.b32 	%r816, 0;
$L__BB1_127:
	mul.wide.u32 	%rd123, %r816, 4;
	add.s64 	%rd124, %rd1, %rd123;
	ld.local.u32 	%r675, [%rd124+4];
	add.s64 	%rd125, %rd180, %rd123;
	ld.global.u32 	%r676, [%rd125+28];
	setp.ne.s32 	%p123, %r675, %r676;
	@%p123 bra 	$L__BB1_129;
	add.s32 	%r816, %r816, 1;
	setp.eq.s32 	%p124, %r816, %r107;
	@%p124 bra 	$L__BB1_85;
	bra.uni 	$L__BB1_127;
$L__BB1_129:
	ld.volatile.global.u32 	%r677, [%rd52+1524];
	setp.eq.s32 	%p125, %r677, 0;
	@%p125 bra 	$L__BB1_135;
	ld.volatile.global.u32 	%r678, [%rd52+1528];
	setp.ne.s32 	%p126, %r105, %r678;
	@%p126 bra 	$L__BB1_135;
	add.s64 	%rd180, %rd52, 1512;
	setp.lt.u32 	%p127, %r781, 4;
	@%p127 bra 	$L__BB1_85;
	mov.b32 	%r817, 0;
$L__BB1_133:
	mul.wide.u32 	%rd126, %r817, 4;
	add.s64 	%rd127, %rd1, %rd126;
	ld.local.u32 	%r680, [%rd127+4];
	add.s64 	%rd128, %rd180, %rd126;
	ld.global.u32 	%r681, [%rd128+28];
	setp.ne.s32 	%p128, %r680, %r681;
	@%p128 bra 	$L__BB1_135;
	add.s32 	%r817, %r817, 1;
	setp.eq.s32 	%p129, %r817, %r107;
	@%p129 bra 	$L__BB1_85;
	bra.uni 	$L__BB1_133;
$L__BB1_135:
	ld.volatile.global.u32 	%r682, [%rd52+1692];
	setp.eq.s32 	%p130, %r682, 0;
	@%p130 bra 	$L__BB1_141;
	ld.volatile.global.u32 	%r683, [%rd52+1696];
	setp.ne.s32 	%p131, %r105, %r683;
	@%p131 bra 	$L__BB1_141;
	add.s64 	%rd180, %rd52, 1680;
	setp.lt.u32 	%p132, %r781, 4;
	@%p132 bra 	$L__BB1_85;
	mov.b32 	%r818, 0;
$L__BB1_139:
	mul.wide.u32 	%rd129, %r818, 4;
	add.s64 	%rd130, %rd1, %rd129;
	ld.local.u32 	%r685, [%rd130+4];
	add.s64 	%rd131, %rd180, %rd129;
	ld.global.u32 	%r686, [%rd131+28];
	setp.ne.s32 	%p133, %r685, %r686;
	@%p133 bra 	$L__BB1_141;
	add.s32 	%r818, %r818, 1;
	setp.eq.s32 	%p134, %r818, %r107;
	@%p134 bra 	$L__BB1_85;
	bra.uni 	$L__BB1_139;
$L__BB1_141:
	ld.volatile.global.u32 	%r687, [%rd52+1860];
	setp.eq.s32 	%p135, %r687, 0;
	@%p135 bra 	$L__BB1_147;
	ld.volatile.global.u32 	%r688, [%rd52+1864];
	setp.ne.s32 	%p136, %r105, %r688;
	@%p136 bra 	$L__BB1_147;
	add.s64 	%rd180, %rd52, 1848;
	setp.lt.u32 	%p137, %r781, 4;
	@%p137 bra 	$L__BB1_85;
	mov.b32 	%r819, 0;
$L__BB1_145:
	mul.wide.u32 	%rd132, %r819, 4;
	add.s64 	%rd133, %rd1, %rd132;
	ld.local.u32 	%r690, [%rd133+4];
	add.s64 	%rd134, %rd180, %rd132;
	ld.global.u32 	%r691, [%rd134+28];
	setp.ne.s32 	%p138, %r690, %r691;
	@%p138 bra 	$L__BB1_147;
	add.s32 	%r819, %r819, 1;
	setp.eq.s32 	%p139, %r819, %r107;
	@%p139 bra 	$L__BB1_85;
	bra.uni 	$L__BB1_145;
$L__BB1_147:
	ld.volatile.global.u32 	%r692, [%rd52+2028];
	setp.eq.s32 	%p140, %r692, 0;
	@%p140 bra 	$L__BB1_153;
	ld.volatile.global.u32 	%r693, [%rd52+2032];
	setp.ne.s32 	%p141, %r105, %r693;
	@%p141 bra 	$L__BB1_153;
	add.s64 	%rd180, %rd52, 2016;
	setp.lt.u32 	%p142, %r781, 4;
	@%p142 bra 	$L__BB1_85;
	mov.b32 	%r820, 0;
$L__BB1_151:
	mul.wide.u32 	%rd135, %r820, 4;
	add.s64 	%rd136, %rd1, %rd135;
	ld.local.u32 	%r695, [%rd136+4];
	add.s64 	%rd137, %rd180, %rd135;
	ld.global.u32 	%r696, [%rd137+28];
	setp.ne.s32 	%p143, %r695, %r696;
	@%p143 bra 	$L__BB1_153;
	add.s32 	%r820, %r820, 1;
	setp.eq.s32 	%p144, %r820, %r107;
	@%p144 bra 	$L__BB1_85;
	bra.uni 	$L__BB1_151;
$L__BB1_153:
	ld.volatile.global.u32 	%r697, [%rd52+2196];
	setp.eq.s32 	%p145, %r697, 0;
	@%p145 bra 	$L__BB1_159;
	ld.volatile.global.u32 	%r698, [%rd52+2200];
	setp.ne.s32 	%p146, %r105, %r698;
	@%p146 bra 	$L__BB1_159;
	add.s64 	%rd180, %rd52, 2184;
	setp.lt.u32 	%p147, %r781, 4;
	@%p147 bra 	$L__BB1_85;
	mov.b32 	%r821, 0;
$L__BB1_157:
	mul.wide.u32 	%rd138, %r821, 4;
	add.s64 	%rd139, %rd1, %rd138;
	ld.local.u32 	%r700, [%rd139+4];
	add.s64 	%rd140, %rd180, %rd138;
	ld.global.u32 	%r701, [%rd140+28];
	setp.ne.s32 	%p148, %r700, %r701;
	@%p148 bra 	$L__BB1_159;
	add.s32 	%r821, %r821, 1;
	setp.eq.s32 	%p149, %r821, %r107;
	@%p149 bra 	$L__BB1_85;
	bra.uni 	$L__BB1_157;
$L__BB1_159:
	ld.volatile.global.u32 	%r702, [%rd52+2364];
	setp.eq.s32 	%p150, %r702, 0;
	@%p150 bra 	$L__BB1_165;
	ld.volatile.global.u32 	%r703, [%rd52+2368];
	setp.ne.s32 	%p151, %r105, %r703;
	@%p151 bra 	$L__BB1_165;
	add.s64 	%rd180, %rd52, 2352;
	setp.lt.u32 	%p152, %r781, 4;
	@%p152 bra 	$L__BB1_85;
	mov.b32 	%r822, 0;
$L__BB1_163:
	mul.wide.u32 	%rd141, %r822, 4;
	add.s64 	%rd142, %rd1, %rd141;
	ld.local.u32 	%r705, [%rd142+4];
	add.s64 	%rd143, %rd180, %rd141;
	ld.global.u32 	%r706, [%rd143+28];
	setp.ne.s32 	%p153, %r705, %r706;
	@%p153 bra 	$L__BB1_165;
	add.s32 	%r822, %r822, 1;
	setp.eq.s32 	%p154, %r822, %r107;
	@%p154 bra 	$L__BB1_85;
	bra.uni 	$L__BB1_163;
$L__BB1_165:
	ld.volatile.global.u32 	%r708, [%rd52+2532];
	setp.eq.s32 	%p155, %r708, 0;
	mov.b32 	%r824, 0;
	@%p155 bra 	$L__BB1_86;
	ld.volatile.global.u32 	%r710, [%rd52+2536];
	setp.ne.s32 	%p156, %r105, %r710;
	@%p156 bra 	$L__BB1_86;
	add.s64 	%rd180, %rd52, 2520;
	setp.lt.u32 	%p157, %r781, 4;
	@%p157 bra 	$L__BB1_85;
	mov.b32 	%r823, 0;
$L__BB1_169:
	mul.wide.u32 	%rd144, %r823, 4;
	add.s64 	%rd145, %rd1, %rd144;
	ld.local.u32 	%r713, [%rd145+4];
	add.s64 	%rd146, %rd180, %rd144;
	ld.global.u32 	%r714, [%rd146+28];
	setp.ne.s32 	%p158, %r713, %r714;
	mov.b32 	%r824, 0;
	@%p158 bra 	$L__BB1_86;
	add.s32 	%r823, %r823, 1;
	setp.eq.s32 	%p159, %r823, %r107;
	@%p159 bra 	$L__BB1_85;
	bra.uni 	$L__BB1_169;
$L__BB1_171:
	ld.shared.v2.b32 	{%r306, %r307}, [%r6+8];
	ld.shared.u32 	%r308, [%r6+4];
	prmt.b32 	%r309, %r306, %r307, 0x5432U;
	st.shared.u32 	[%r6+4], %r309;
	prmt.b32 	%r310, %r308, %r306, 0x5432U;
	prmt.b32 	%r311, %r307, %r308, 0x5432U;
	st.shared.v2.b32 	[%r6+8], {%r311, %r310};
	add.s32 	%r826, %r6, 18;
	ld.shared.u16 	%rs86, [%r6+30];
	ld.shared.v4.u16 	{%rs87, %rs88, %rs89, %rs90}, [%r6+32];
	mov.b16 	%rs157, 0;
	mov.b32 	%r312, {%rs157, %rs88};
	st.shared.u32 	[%r6+28], %r312;
	ld.shared.u16 	%rs91, [%r6+40];
	st.shared.v4.u16 	[%r6+32], {%rs89, %rs86, %rs87, %rs91};
	st.shared.u16 	[%r6+40], %rs90;
	st.shared.u16 	[%r6+44], %rs157;
	ld.shared.u8 	%rs92, [%r6+18];
	shl.b16 	%rs93, %rs92, 2;
	and.b16  	%rs3, %rs93, 60;
	setp.eq.s16 	%p37, %rs3, 0;
	@%p37 bra 	$L__BB1_187;
	cvt.u32.u16 	%r315, %rs3;
	add.s32 	%r316, %r315, -1;
	shr.u32 	%r317, %r316, 1;
	add.s32 	%r142, %r317, 1;
	and.b32  	%r143, %r142, 6;
	setp.lt.u16 	%p38, %rs3, 15;
	mov.b32 	%r835, 0;
	mov.u32 	%r837, %r835;
	@%p38 bra 	$L__BB1_178;
	and.b32  	%r320, %r142, 2147483640;
	neg.s32 	%r827, %r320;
	mov.b32 	%r837, 0;
	mov.b32 	%r825, 34;
$L__BB1_174:
	.pragma "nounroll";
	ld.shared.u16 	%rs94, [%r826];
	shr.u16 	%rs95, %rs94, 8;
	shl.b16 	%rs96, %rs94, 8;
	or.b16  	%rs97, %rs96, %rs95;
	cvt.u32.u16 	%r321, %rs97;
	add.s32 	%r322, %r837, %r321;
	setp.gt.s32 	%p39, %r322, 65535;
	add.s32 	%r323, %r322, -65535;
	selp.b32 	%r829, %r323, %r322, %p39;
	setp.eq.s32 	%p40, %r825, 34;
	@%p40 bra 	$L__BB1_176;
	ld.shared.u16 	%rs98, [%r826+2];
	shr.u16 	%rs99, %rs98, 8;
	shl.b16 	%rs100, %rs98, 8;
	or.b16  	%rs101, %rs100, %rs99;
	cvt.u32.u16 	%r324, %rs101;
	add.s32 	%r325, %r829, %r324;
	setp.gt.s32 	%p41, %r325, 65535;
	add.s32 	%r326, %r325, -65535;
	selp.b32 	%r829, %r326, %r325, %p41;
$L__BB1_176:
	ld.shared.u16 	%rs102, [%r826+4];
	shr.u16 	%rs103, %rs102, 8;
	shl.b16 	%rs104, %rs102, 8;
	or.b16  	%rs105, %rs104, %rs103;
	cvt.u32.u16 	%r327, %rs105;
	add.s32 	%r328, %r829, %r327;
	setp.gt.s32 	%p42, %r328, 65535;
	add.s32 	%r329, %r328, -65535;
	selp.b32 	%r330, %r329, %r328, %p42;
	ld.shared.v4.u16 	{%rs106, %rs107, %rs108, %rs109}, [%r826+6];
	shr.u16 	%rs110, %rs106, 8;
	shl.b16 	%rs111, %rs106, 8;
	or.b16  	%rs112, %rs111, %rs110;
	cvt.u32.u16 	%r331, %rs112;
	add.s32 	%r332, %r330, %r331;
	setp.gt.s32 	%p43, %r332, 65535;
	add.s32 	%r333, %r332, -65535;
	selp.b32 	%r334, %r333, %r332, %p43;
	shr.u16 	%rs113, %rs107, 8;
	shl.b16 	%rs114, %rs107, 8;
	or.b16  	%rs115, %rs114, %rs113;
	cvt.u32.u16 	%r335, %rs115;
	add.s32 	%r336, %r334, %r335;
	setp.gt.s32 	%p44, %r336, 65535;
	add.s32 	%r337, %r336, -65535;
	selp.b32 	%r338, %r337, %r336, %p44;
	shr.u16 	%rs116, %rs108, 8;
	shl.b16 	%rs117, %rs108, 8;
	or.b16  	%rs118, %rs117, %rs116;
	cvt.u32.u16 	%r339, %rs118;
	add.s32 	%r340, %r338, %r339;
	setp.gt.s32 	%p45, %r340, 65535;
	add.s32 	%r341, %r340, -65535;
	selp.b32 	%r342, %r341, %r340, %p45;
	shr.u16 	%rs119, %rs109, 8;
	shl.b16 	%rs120, %rs109, 8;
	or.b16  	%rs121, %rs120, %rs119;
	cvt.u32.u16 	%r343, %rs121;
	add.s32 	%r344, %r342, %r343;
	setp.gt.s32 	%p46, %r344, 65535;
	add.s32 	%r345, %r344, -65535;
	selp.b32 	%r346, %r345, %r344, %p46;
	ld.shared.u16 	%rs122, [%r826+14];
	shr.u16 	%rs123, %rs122, 8;
	shl.b16 	%rs124, %rs122, 8;
	or.b16  	%rs125, %rs124, %rs123;
	cvt.u32.u16 	%r347, %rs125;
	add.s32 	%r348, %r346, %r347;
	setp.gt.s32 	%p47, %r348, 65535;
	add.s32 	%r349, %r348, -65535;
	selp.b32 	%r837, %r349, %r348, %p47;
	add.s32 	%r827, %r827, 8;
	add.s32 	%r826, %r826, 16;
	add.s32 	%r825, %r825, 16;
	setp.ne.s32 	%p48, %r827, 0;
	@%p48 bra 	$L__BB1_174;
	add.s32 	%r835, %r825, -34;
$L__BB1_178:
	setp.eq.s32 	%p49, %r143, 0;
	@%p49 bra 	$L__BB1_186;
	add.s32 	%r160, %r6, -16;
	setp.lt.u32 	%p50, %r143, 4;
	@%p50 bra 	$L__BB1_183;
	add.s32 	%r161, %r160, %r835;
	ld.shared.u16 	%rs126, [%r161+34];
	shr.u16 	%rs127, %rs126, 8;
	shl.b16 	%rs128, %rs126, 8;
	or.b16  	%rs129, %rs128, %rs127;
	cvt.u32.u16 	%r351, %rs129;
	add.s32 	%r352, %r837, %r351;
	setp.gt.s32 	%p51, %r352, 65535;
	add.s32 	%r353, %r352, -65535;
	selp.b32 	%r833, %r353, %r352, %p51;
	setp.eq.s32 	%p52, %r835, 0;
	@%p52 bra 	$L__BB1_182;
	ld.shared.u16 	%rs130, [%r161+36];
	shr.u16 	%rs131, %rs130, 8;
	shl.b16 	%rs132, %rs130, 8;
	or.b16  	%rs133, %rs132, %rs131;
	cvt.u32.u16 	%r354, %rs133;
	add.s32 	%r355, %r833, %r354;
	setp.gt.s32 	%p53, %r355, 65535;
	add.s32 	%r356, %r355, -65535;
	selp.b32 	%r833, %r356, %r355, %p53;
$L__BB1_182:
	ld.shared.u16 	%rs134, [%r161+38];
	shr.u16 	%rs135, %rs134, 8;
	shl.b16 	%rs136, %rs134, 8;
	or.b16  	%rs137, %rs136, %rs135;
	cvt.u32.u16 	%r357, %rs137;
	add.s32 	%r358, %r833, %r357;
	setp.gt.s32 	%p54, %r358, 65535;
	add.s32 	%r359, %r358, -65535;
	selp.b32 	%r360, %r359, %r358, %p54;
	ld.shared.u16 	%rs138, [%r161+40];
	shr.u16 	%rs139, %rs138, 8;
	shl.b16 	%rs140, %rs138, 8;
	or.b16  	%rs141, %rs140, %rs139;
	cvt.u32.u16 	%r361, %rs141;
	add.s32 	%r362, %r360, %r361;
	setp.gt.s32 	%p55, %r362, 65535;
	add.s32 	%r363, %r362, -65535;
	selp.b32 	%r837, %r363, %r362, %p55;
	add.s32 	%r835, %r835, 8;
$L__BB1_183:
	and.b32  	%r364, %r142, 2;
	setp.eq.s32 	%p56, %r364, 0;
	@%p56 bra 	$L__BB1_186;
	add.s32 	%r170, %r160, %r835;
	ld.shared.u16 	%rs142, [%r170+34];
	shr.u16 	%rs143, %rs142, 8;
	shl.b16 	%rs144, %rs142, 8;
	or.b16  	%rs145, %rs144, %rs143;
	cvt.u32.u16 	%r365, %rs145;
	add.s32 	%r366, %r837, %r365;
	setp.gt.s32 	%p57, %r366, 65535;
	add.s32 	%r367, %r366, -65535;
	selp.b32 	%r837, %r367, %r366, %p57;
	setp.eq.s32 	%p58, %r835, 0;
	@%p58 bra 	$L__BB1_186;
	ld.shared.u16 	%rs146, [%r170+36];
	shr.u16 	%rs147, %rs146, 8;
	shl.b16 	%rs148, %rs146, 8;
	or.b16  	%rs149, %rs148, %rs147;
	cvt.u32.u16 	%r368, %rs149;
	add.s32 	%r369, %r837, %r368;
	setp.gt.s32 	%p59, %r369, 65535;
	add.s32 	%r370, %r369, -65535;
	selp.b32 	%r837, %r370, %r369, %p59;
$L__BB1_186:
	cvt.u16.u32 	%rs157, %r837;
$L__BB1_187:
	st.shared.u16 	[%r6+28], %rs157;
	mov.b16 	%rs150, 65;
	mov.b16 	%rs151, 86;
	st.shared.v2.u8 	[%r6+46], {%rs151, %rs150};
	mov.b32 	%r371, 541414732;
	st.shared.u32 	[%r6+48], %r371;
$L__BB1_188:
	ld.param.u64 	%rd158, [memcached_GET_kernel_param_2];
	cvta.to.global.u64 	%rd69, %rd158;
	setp.ne.s32 	%p160, %r2, 0;
	bar.sync 	0;
	membar.gl;
	shl.b32 	%r174, %r1, 8;
	add.s32 	%r175, %r3, %r174;
	@%p160 bra 	$L__BB1_192;
	ld.shared.u32 	%r742, [%r42];
	setp.eq.s32 	%p162, %r742, 0;
	@%p162 bra 	$L__BB1_191;
	ld.shared.u64 	%rd148, [%r6+-16];
	mul.wide.s32 	%rd149, %r175, 8;
	add.s64 	%rd150, %rd69, %rd149;
	st.global.u64 	[%rd150], %rd148;
	bra.uni 	$L__BB1_193;
$L__BB1_191:
	mul.wide.s32 	%rd151, %r175, 8;
	add.s64 	%rd152, %rd69, %rd151;
	mov.b64 	%rd153, 0;
	st.global.u64 	[%rd152], %rd153;
	bra.uni 	$L__BB1_193;
$L__BB1_192:
	ld.shared.u32 	%r719, [%r6+-8];
	add.s32 	%r720, %r719, 65522;
	shr.u32 	%r721, %r720, 8;
	and.b32  	%r722, %r721, 255;
	shl.b32 	%r723, %r719, 8;
	or.b32  	%r724, %r723, %r722;
	cvt.u16.u32 	%rs152, %r724;
	add.s16 	%rs153, %rs152, -3584;
	st.shared.u16 	[%r6+20], %rs153;
	add.s32 	%r725, %r719, 65502;
	shr.u32 	%r726, %r725, 8;
	and.b32  	%r727, %r726, 255;
	or.b32  	%r728, %r723, %r727;
	add.s32 	%r729, %r728, 56832;
	st.shared.u16 	[%r6+42], %r729;
	ld.shared.u16 	%r730, [%r6+28];
	shr.u16 	%rs154, %rs153, 8;
	shl.b16 	%rs155, %rs153, 8;
	or.b16  	%rs156, %rs155, %rs154;
	cvt.u32.u16 	%r731, %rs156;
	add.s32 	%r732, %r731, %r730;
	setp.gt.u32 	%p161, %r732, 65535;
	selp.u32 	%r733, 1, 0, %p161;
	add.s32 	%r734, %r732, %r733;
	not.b32 	%r735, %r734;
	and.b32  	%r736, %r735, 65280;
	shr.u32 	%r737, %r736, 8;
	shl.b32 	%r738, %r734, 8;
	not.b32 	%r739, %r738;
	and.b32  	%r740, %r739, 65280;
	or.b32  	%r741, %r737, %r740;
	st.shared.u16 	[%r6+28], %r741;
$L__BB1_193:
	bar.sync 	0;
	shl.b64 	%rd154, %rd3, 2;
	add.s64 	%rd155, %rd69, %rd154;
	add.s32 	%r743, %r174, %r4;
	ld.shared.u32 	%r744, [%r5];
	mul.wide.u32 	%rd156, %r743, 256;
	add.s64 	%rd157, %rd155, %rd156;
	st.global.u32 	[%rd157+4096], %r744;
	ld.shared.u32 	%r745, [%r5+80];
	st.global.u32 	[%rd157+4352], %r745;
	ld.shared.u32 	%r746, [%r5+160];
	st.global.u32 	[%rd157+4608], %r746;
	ld.shared.u32 	%r747, [%r5+240];
	st.global.u32 	[%rd157+4864], %r747;
	ld.shared.u32 	%r748, [%r5+320];
	st.global.u32 	[%rd157+5120], %r748;
	ld.shared.u32 	%r749, [%r5+400];
	st.global.u32 	[%rd157+5376], %r749;
	ld.shared.u32 	%r750, [%r5+480];
	st.global.u32 	[%rd157+5632], %r750;
	ld.shared.u32 	%r751, [%r5+560];
	st.global.u32 	[%rd157+5888], %r751;
	ld.shared.u32 	%r752, [%r5+640];
	st.global.u32 	[%rd157+6144], %r752;
	ld.shared.u32 	%r753, [%r5+720];
	st.global.u32 	[%rd157+6400], %r753;
	ld.shared.u32 	%r754, [%r5+800];
	st.global.u32 	[%rd157+6656], %r754;
	ld.shared.u32 	%r755, [%r5+880];
	st.global.u32 	[%rd157+6912], %r755;
	ld.shared.u32 	%r756, [%r5+960];
	st.global.u32 	[%rd157+7168], %r756;
	ld.shared.u32 	%r757, [%r5+1040];
	st.global.u32 	[%rd157+7424], %r757;
	ld.shared.u32 	%r758, [%r5+1120];
	st.global.u32 	[%rd157+7680], %r758;
	ld.shared.u32 	%r759, [%r5+1200];
	st.global.u32 	[%rd157+7936], %r759;
	bar.sync 	0;
	bar.sync 	0;
	membar.sys;
	ret;

}


// ===== COMPILED SASS (sm_100) =====

	.target	sm_100

	.elftype	@"ET_EXEC"


//--------------------- .note.nv.tkinfo           --------------------------
	.section	.note.nv.tkinfo,"",@"SHT_NOTE"
	.sectionflags	@"SHF_NOTE_NV_TKINFO"
	.tkinfo
        /*0018*/ 	.word	0x00000002
        /*0030*/ 	.string	""
        /*0030*/ 	.string	"ptxas"
        /*0030*/ 	.string	"Cuda compilation tools, release 13.0, V13.0.88"
        /*0030*/ 	.string	"Build cuda_13.0.r13.0/compiler.36424714_0"
        /*0030*/ 	.string	"-arch sm_100 -m 64 "



//--------------------- .note.nv.cuinfo           --------------------------
	.section	.note.nv.cuinfo,"",@"SHT_NOTE"
	.sectionflags	@"SHF_NOTE_NV_CUINFO"
        /*0018*/ 	.short	0x0002
        /*001a*/ 	.short	0x0064
        /*001c*/ 	.short	0x0082
	.zero		2


//--------------------- .nv.info                  --------------------------
	.section	.nv.info,"",@"SHT_CUDA_INFO"
	.align	4


	//----- nvinfo : EIATTR_REGCOUNT
	.align		4
        /*0000*/ 	.byte	0x04, 0x2f
        /*0002*/ 	.short	(.L_1 - .L_0)
	.align		4
.L_0:
        /*0004*/ 	.word	index@(memcached_SET_kernel)
        /*0008*/ 	.word	0x00000018


	//----- nvinfo : EIATTR_FRAME_SIZE
	.align		4
.L_1:
        /*000c*/ 	.byte	0x04, 0x11
        /*000e*/ 	.short	(.L_3 - .L_2)
	.align		4
.L_2:
        /*0010*/ 	.word	index@(memcached_SET_kernel)
        /*0014*/ 	.word	0x00000000


	//----- nvinfo : EIATTR_REGCOUNT
	.align		4
.L_3:
        /*0018*/ 	.byte	0x04, 0x2f
        /*001a*/ 	.short	(.L_5 - .L_4)
	.align		4
.L_4:
        /*001c*/ 	.word	index@(memcached_GET_kernel)
        /*0020*/ 	.word	0x00000020


	//----- nvinfo : EIATTR_FRAME_SIZE
	.align		4
.L_5:
        /*0024*/ 	.byte	0x04, 0x11
        /*0026*/ 	.short	(.L_7 - .L_6)
	.align		4
.L_6:
        /*0028*/ 	.word	index@(memcached_GET_kernel)
        /*002c*/ 	.word	0x000000a0


	//----- nvinfo : EIATTR_MIN_STACK_SIZE
	.align		4
.L_7:
        /*0030*/ 	.byte	0x04, 0x12
        /*0032*/ 	.short	(.L_9 - .L_8)
	.align		4
.L_8:
        /*0034*/ 	.word	index@(memcached_GET_kernel)
        /*0038*/ 	.word	0x000000a0


	//----- nvinfo : EIATTR_MIN_STACK_SIZE
	.align		4
.L_9:
        /*003c*/ 	.byte	0x04, 0x12
        /*003e*/ 	.short	(.L_11 - .L_10)
	.align		4
.L_10:
        /*0040*/ 	.word	index@(memcached_SET_kernel)
        /*0044*/ 	.word	0x00000000
.L_11:


//--------------------- .nv.compat                --------------------------
	.section	.nv.compat,"",@"SHT_CUDA_COMPAT_INFO"
	.align	4
        /*0000*/ 	.byte	0x02, 0x09, 0x00, 0x00, 0x02, 0x02, 0x01, 0x00, 0x02, 0x05, 0x05, 0x00, 0x03, 0x07, 0x01, 0x01
        /*0010*/ 	.byte	0x02, 0x03, 0x00, 0x00, 0x02, 0x06, 0x01, 0x00, 0x04, 0x0b, 0x08, 0x00, 0x09, 0x00, 0x00, 0x00
        /*0020*/ 	.byte	0x00, 0x00, 0x00, 0x00


//--------------------- .nv.info.memcached_GET_kernel --------------------------
	.section	.nv.info.memcached_GET_kernel,"",@"SHT_CUDA_INFO"
	.sectionflags	@""
	.align	4


	//----- nvinfo : EIATTR_CUDA_API_VERSION
	.align		4
        /*0000*/ 	.byte	0x04, 0x37
        /*0002*/ 	.short	(.L_13 - .L_12)
.L_12:
        /*0004*/ 	.word	0x00000082


	//----- nvinfo : EIATTR_KPARAM_INFO
	.align		4
.L_13:
        /*0008*/ 	.byte	0x04, 0x17
        /*000a*/ 	.short	(.L_15 - .L_14)
.L_14:
        /*000c*/ 	.word	0x00000000
        /*0010*/ 	.short	0x0006
        /*0012*/ 	.short	0x0030
        /*0014*/ 	.byte	0x00, 0xf0, 0x11, 0x00


	//----- nvinfo : EIATTR_KPARAM_INFO
	.align		4
.L_15:
        /*0018*/ 	.byte	0x04, 0x17
        /*001a*/ 	.short	(.L_17 - .L_16)
.L_16:
        /*001c*/ 	.word	0x00000000
        /*0020*/ 	.short	0x0005
        /*0022*/ 	.short	0x0028
        /*0024*/ 	.byte	0x00, 0xf5, 0x21, 0x00


	//----- nvinfo : EIATTR_KPARAM_INFO
	.align		4
.L_17:
        /*0028*/ 	.byte	0x04, 0x17
        /*002a*/ 	.short	(.L_19 - .L_18)
.L_18:
        /*002c*/ 	.word	0x00000000
        /*0030*/ 	.short	0x0004
        /*0032*/ 	.short	0x0020
        /*0034*/ 	.byte	0x00, 0xf5, 0x21, 0x00


	//----- nvinfo : EIATTR_KPARAM_INFO
	.align		4
.L_19:
        /*0038*/ 	.byte	0x04, 0x17
        /*003a*/ 	.short	(.L_21 - .L_20)
.L_20:
        /*003c*/ 	.word	0x00000000
        /*0040*/ 	.short	0x0003
        /*0042*/ 	.short	0x0018
        /*0044*/ 	.byte	0x00, 0xf0, 0x11, 0x00


	//----- nvinfo : EIATTR_KPARAM_INFO
	.align		4
.L_21:
        /*0048*/ 	.byte	0x04, 0x17
        /*004a*/ 	.short	(.L_23 - .L_22)
.L_22:
        /*004c*/ 	.word	0x00000000
        /*0050*/ 	.short	0x0002
        /*0052*/ 	.short	0x0010
        /*0054*/ 	.byte	0x00, 0xf5, 0x21, 0x00


	//----- nvinfo : EIATTR_KPARAM_INFO
	.align		4
.L_23:
        /*0058*/ 	.byte	0x04, 0x17
        /*005a*/ 	.short	(.L_25 - .L_24)
.L_24:
        /*005c*/ 	.word	0x00000000
        /*0060*/ 	.short	0x0001
        /*0062*/ 	.short	0x0008
        /*0064*/ 	.byte	0x00, 0xf0, 0x11, 0x00


	//----- nvinfo : EIATTR_KPARAM_INFO
	.align		4
.L_25:
        /*0068*/ 	.byte	0x04, 0x17
        /*006a*/ 	.short	(.L_27 - .L_26)
.L_26:
        /*006c*/ 	.word	0x00000000
        /*0070*/ 	.short	0x0000
        /*0072*/ 	.short	0x0000
        /*0074*/ 	.byte	0x00, 0xf0, 0x21, 0x00


	//----- nvinfo : EIATTR_SPARSE_MMA_MASK
	.align		4
.L_27:
        /*0078*/ 	.byte	0x03, 0x50
        /*007a*/ 	.short	0x0000


	//----- nvinfo : EIATTR_MAXREG_COUNT
	.align		4
        /*007c*/ 	.byte	0x03, 0x1b
        /*007e*/ 	.short	0x00ff


	//----- nvinfo : EIATTR_NUM_BARRIERS
	.align		4
        /*0080*/ 	.byte	0x02, 0x4c
        /*0082*/ 	.byte	0x01
	.zero		1


	//----- nvinfo : EIATTR_MERCURY_ISA_VERSION
	.align		4
        /*0084*/ 	.byte	0x03, 0x5f
        /*0086*/ 	.short	0x0101


	//----- nvinfo : EIATTR_UNUSED_LOAD_BYTE_OFFSET
	.align		4
        /*0088*/ 	.byte	0x04, 0x44
        /*008a*/ 	.short	(.L_29 - .L_28)


	//   ....[0]....
.L_28:
        /*008c*/ 	.word	0x00004650
        /*0090*/ 	.word	0x0000fff0


	//----- nvinfo : EIATTR_VRC_CTA_INIT_COUNT
	.align		4
.L_29:
        /*0094*/ 	.byte	0x02, 0x4a
	.zero		1
	.zero		1


	//----- nvinfo : EIATTR_EXIT_INSTR_OFFSETS
	.align		4
        /*0098*/ 	.byte	0x04, 0x1c
        /*009a*/ 	.short	(.L_31 - .L_30)


	//   ....[0]....
.L_30:
        /*009c*/ 	.word	0x000056f0


	//----- nvinfo : EIATTR_INDIRECT_BRANCH_TARGETS
	.align		4
.L_31:
        /*00a0*/ 	.byte	0x04, 0x34
        /*00a2*/ 	.short	(.L_33 - .L_32)


	//   ....[0]....
.L_32:
        /*00a4*/ 	.word	.L_x_114@srel
        /*00a8*/ 	.short	0x0
        /*00aa*/ 	.short	0x0
        /*00ac*/ 	.word	0x3
        /*00b0*/ 	.word	.L_x_115@srel
        /*00b4*/ 	.word	.L_x_116@srel
        /*00b8*/ 	.word	.L_x_117@srel


	//   ....[1]....
        /*00bc*/ 	.word	.L_x_118@srel
        /*00c0*/ 	.short	0x0
        /*00c2*/ 	.short	0x0
        /*00c4*/ 	.word	0x3
        /*00c8*/ 	.word	.L_x_119@srel
        /*00cc*/ 	.word	.L_x_120@srel
        /*00d0*/ 	.word	.L_x_121@srel


	//----- nvinfo : EIATTR_CRS_STACK_SIZE
	.align		4
.L_33:
        /*00d4*/ 	.byte	0x04, 0x1e
        /*00d6*/ 	.short	(.L_35 - .L_34)
.L_34:
        /*00d8*/ 	.word	0x00000000


	//----- nvinfo : EIATTR_CBANK_PARAM_SIZE
	.align		4
.L_35:
        /*00dc*/ 	.byte	0x03, 0x19
        /*00de*/ 	.short	0x0034


	//----- nvinfo : EIATTR_PARAM_CBANK
	.align		4
        /*00e0*/ 	.byte	0x04, 0x0a
        /*00e2*/ 	.short	(.L_37 - .L_36)
	.align		4
.L_36:
        /*00e4*/ 	.word	index@(.nv.constant0.memcached_GET_kernel)
        /*00e8*/ 	.short	0x0380
        /*00ea*/ 	.short	0x0034


	//----- nvinfo : EIATTR_SW_WAR
	.align		4
.L_37:
        /*00ec*/ 	.byte	0x04, 0x36
        /*00ee*/ 	.short	(.L_39 - .L_38)
.L_38:
        /*00f0*/ 	.word	0x00000008
.L_39:


//--------------------- .nv.info.memcached_SET_kernel --------------------------
	.section	.nv.info.memcached_SET_kernel,"",@"SHT_CUDA_INFO"
	.sectionflags	@""
	.align	4


	//----- nvinfo : EIATTR_CUDA_API_VERSION
	.align		4
        /*0000*/ 	.byte	0x04, 0x37
        /*0002*/ 	.short	(.L_41 - .L_40)
.L_40:
        /*0004*/ 	.word	0x00000082


	//----- nvinfo : EIATTR_KPARAM_INFO
	.align		4
.L_41:
        /*0008*/ 	.byte	0x04, 0x17
        /*000a*/ 	.short	(.L_43 - .L_42)
.L_42:
        /*000c*/ 	.word	0x00000000
        /*0010*/ 	.short	0x0005
        /*0012*/ 	.short	0x0028
        /*0014*/ 	.byte	0x00, 0xf0, 0x11, 0x00


	//----- nvinfo : EIATTR_KPARAM_INFO
	.align		4
.L_43:
        /*0018*/ 	.byte	0x04, 0x17
        /*001a*/ 	.short	(.L_45 - .L_44)
.L_44:
        /*001c*/ 	.word	0x00000000
        /*0020*/ 	.short	0x0004
        /*0022*/ 	.short	0x0020
        /*0024*/ 	.byte	0x00, 0xf5, 0x21, 0x00


	//----- nvinfo : EIATTR_KPARAM_INFO
	.align		4
.L_45:
        /*0028*/ 	.byte	0x04, 0x17
        /*002a*/ 	.short	(.L_47 - .L_46)
.L_46:
        /*002c*/ 	.word	0x00000000
        /*0030*/ 	.short	0x0003
        /*0032*/ 	.short	0x0018
        /*0034*/ 	.byte	0x00, 0xf5, 0x21, 0x00


	//----- nvinfo : EIATTR_KPARAM_INFO
	.align		4
.L_47:
        /*0038*/ 	.byte	0x04, 0x17
        /*003a*/ 	.short	(.L_49 - .L_48)
.L_48:
        /*003c*/ 	.word	0x00000000
        /*0040*/ 	.short	0x0002
        /*0042*/ 	.short	0x0010
        /*0044*/ 	.byte	0x00, 0xf0, 0x11, 0x00


	//----- nvinfo : EIATTR_KPARAM_INFO
	.align		4
.L_49:
        /*0048*/ 	.byte	0x04, 0x17
        /*004a*/ 	.short	(.L_51 - .L_50)
.L_50:
        /*004c*/ 	.word	0x00000000
        /*0050*/ 	.short	0x0001
        /*0052*/ 	.short	0x0008
        /*0054*/ 	.byte	0x00, 0xf5, 0x21, 0x00


	//----- nvinfo : EIATTR_KPARAM_INFO
	.align		4
.L_51:
        /*0058*/ 	.byte	0x04, 0x17
        /*005a*/ 	.short	(.L_53 - .L_52)
.L_52:
        /*005c*/ 	.word	0x00000000
        /*0060*/ 	.short	0x0000
        /*0062*/ 	.short	0x0000
        /*0064*/ 	.byte	0x00, 0xf5, 0x21, 0x00


	//----- nvinfo : EIATTR_SPARSE_MMA_MASK
	.align		4
.L_53:
        /*0068*/ 	.byte	0x03, 0x50
        /*006a*/ 	.short	0x0000


	//----- nvinfo : EIATTR_MAXREG_COUNT
	.align		4
        /*006c*/ 	.byte	0x03, 0x1b
        /*006e*/ 	.short	0x00ff


	//----- nvinfo : EIATTR_NUM_BARRIERS
	.align		4
        /*0070*/ 	.byte	0x02, 0x4c
        /*0072*/ 	.byte	0x01
	.zero		1


	//----- nvinfo : EIATTR_MERCURY_ISA_VERSION
	.align		4
        /*0074*/ 	.byte	0x03, 0x5f
        /*0076*/ 	.short	0x0101


	//----- nvinfo : EIATTR_VRC_CTA_INIT_COUNT
	.align		4
        /*0078*/ 	.byte	0x02, 0x4a
	.zero		1
	.zero		1


	//----- nvinfo : EIATTR_EXIT_INSTR_OFFSETS
	.align		4
        /*007c*/ 	.byte	0x04, 0x1c
        /*007e*/ 	.short	(.L_55 - .L_54)


	//   ....[0]....
.L_54:
        /*0080*/ 	.word	0x00000ab0


	//----- nvinfo : EIATTR_CRS_STACK_SIZE
	.align		4
.L_55:
        /*0084*/ 	.byte	0x04, 0x1e
        /*0086*/ 	.short	(.L_57 - .L_56)
.L_56:
        /*0088*/ 	.word	0x00000000


	//----- nvinfo : EIATTR_CBANK_PARAM_SIZE
	.align		4
.L_57:
        /*008c*/ 	.byte	0x03, 0x19
        /*008e*/ 	.short	0x002c


	//----- nvinfo : EIATTR_PARAM_CBANK
	.align		4
        /*0090*/ 	.byte	0x04, 0x0a
        /*0092*/ 	.short	(.L_59 - .L_58)
	.align		4
.L_58:
        /*0094*/ 	.word	index@(.nv.constant0.memcached_SET_kernel)
        /*0098*/ 	.short	0x0380
        /*009a*/ 	.short	0x002c


	//----- nvinfo : EIATTR_SW_WAR
	.align		4
.L_59:
        /*009c*/ 	.byte	0x04, 0x36
        /*009e*/ 	.short	(.L_61 - .L_60)
.L_60:
        /*00a0*/ 	.word	0x00000008
.L_61:


//--------------------- .nv.callgraph             --------------------------
	.section	.nv.callgraph,"",@"SHT_CUDA_CALLGRAPH"
	.align	4
	.sectionentsize	8
	.align		4
        /*0000*/ 	.word	0x00000000
	.align		4
        /*0004*/ 	.word	0xffffffff
	.align		4
        /*0008*/ 	.word	0x00000000
	.align		4
        /*000c*/ 	.word	0xfffffffe
	.align		4
        /*0010*/ 	.word	0x00000000
	.align		4
        /*0014*/ 	.word	0xfffffffd
	.align		4
        /*0018*/ 	.word	0x00000000
	.align		4
        /*001c*/ 	.word	0xfffffffc


//--------------------- .nv.constant2.memcached_GET_kernel --------------------------
	.section	.nv.constant2.memcached_GET_kernel,"a",@progbits
	.sectionflags	@""
	.align	4
.nv.constant2.memcached_GET_kernel:
        /*0000*/ 	.byte	0xd0, 0x26, 0x00, 0x00, 0xb0, 0x26, 0x00, 0x00, 0x70, 0x26, 0x00, 0x00, 0x30, 0x28, 0x00, 0x00
        /*0010*/ 	.byte	0xe0, 0x27, 0x00, 0x00, 0xa0, 0x27, 0x00, 0x00


//--------------------- .text.memcached_GET_kernel --------------------------
	.section	.text.memcached_GET_kernel,"ax",@progbits
	.align	128
        .global         memcached_GET_kernel
        .type           memcached_GET_kernel,@function
        .size           memcached_GET_kernel,(.L_x_122 - memcached_GET_kernel)
        .other          memcached_GET_kernel,@"STO_CUDA_ENTRY STV_DEFAULT"
memcached_GET_kernel:
.text.memcached_GET_kernel:
[----:B------:R-:W0:Y:S01]  /*0000*/  LDC R1, c[0x0][0x37c] ;  /* 0x0000df00ff017b82 */ /* 0x000e220000000800 */
[----:B------:R-:W1:Y:S07]  /*0010*/  S2R R14, SR_TID.X ;  /* 0x00000000000e7919 */ /* 0x000e6e0000002100 */
[----:B------:R-:W2:Y:S01]  /*0020*/  LDC.64 R6, c[0x0][0x380] ;  /* 0x0000e000ff067b82 */ /* 0x000ea20000000a00 */
[----:B------:R-:W3:Y:S01]  /*0030*/  LDCU.64 UR6, c[0x0][0x358] ;  /* 0x00006b00ff0677ac */ /* 0x000ee20008000a00 */
[----:B0-----:R-:W-:Y:S01]  /*0040*/  VIADD R1, R1, 0xffffff60 ;  /* 0xffffff6001017836 */ /* 0x001fe20000000000 */
[----:B------:R-:W0:Y:S04]  /*0050*/  S2R R3, SR_CTAID.X ;  /* 0x0000000000037919 */ /* 0x000e280000002500 */
[----:B------:R-:W-:Y:S01]  /*0060*/  STL [R1+0xc], RZ ;  /* 0x00000cff01007387 */ /* 0x000fe20000100800 */
[----:B-1----:R-:W-:-:S02]  /*0070*/  LOP3.LUT R0, R14, 0x1f, RZ, 0xc0, !PT ;  /* 0x0000001f0e007812 */ /* 0x002fc400078ec0ff */
[----:B------:R-:W-:Y:S01]  /*0080*/  SHF.R.U32.HI R10, RZ, 0x1, R14 ;  /* 0x00000001ff0a7819 */ /* 0x000fe2000001160e */
[----:B0-----:R-:W-:Y:S02]  /*0090*/  IMAD R5, R3, 0x4800, RZ ;  /* 0x0000480003057824 */ /* 0x001fe400078e02ff */
[----:B------:R-:W-:Y:S01]  /*00a0*/  IMAD R2, R0, 0x14, RZ ;  /* 0x0000001400027824 */ /* 0x000fe200078e02ff */
[----:B------:R-:W-:Y:S02]  /*00b0*/  LOP3.LUT R10, R10, 0x1f0, RZ, 0xc0, !PT ;  /* 0x000001f00a0a7812 */ /* 0x000fe400078ec0ff */
[----:B--2---:R-:W-:Y:S02]  /*00c0*/  IADD3 R6, P0, PT, R5, R6, RZ ;  /* 0x0000000605067210 */ /* 0x004fe40007f1e0ff */
[----:B------:R-:W-:Y:S01]  /*00d0*/  SHF.R.U32.HI R2, RZ, 0x8, R2 ;  /* 0x00000008ff027819 */ /* 0x000fe20000011602 */
[----:B------:R-:W-:Y:S02]  /*00e0*/  IMAD R9, R10, 0x48, RZ ;  /* 0x000000480a097824 */ /* 0x000fe400078e02ff */
[----:B------:R-:W-:Y:S01]  /*00f0*/  IMAD.X R4, RZ, RZ, R7, P0 ;  /* 0x000000ffff047224 */ /* 0x000fe200000e0607 */
[----:B------:R-:W-:-:S02]  /*0100*/  PRMT R2, R2, 0x9910, RZ ;  /* 0x0000991002027816 */ /* 0x000fc400000000ff */
[----:B------:R-:W-:-:S03]  /*0110*/  IADD3 R8, P0, PT, R9, R6, RZ ;  /* 0x0000000609087210 */ /* 0x000fc60007f1e0ff */
[----:B------:R-:W-:Y:S02]  /*0120*/  IMAD R2, R2, 0xd, RZ ;  /* 0x0000000d02027824 */ /* 0x000fe400078e02ff */
[----:B------:R-:W-:Y:S02]  /*0130*/  IMAD.X R9, RZ, RZ, R4, P0 ;  /* 0x000000ffff097224 */ /* 0x000fe400000e0604 */
[----:B------:R-:W-:-:S05]  /*0140*/  IMAD.MOV R2, RZ, RZ, -R2 ;  /* 0x000000ffff027224 */ /* 0x000fca00078e0a02 */
[----:B------:R-:W-:-:S05]  /*0150*/  PRMT R5, R2, 0x7710, RZ ;  /* 0x0000771002057816 */ /* 0x000fca00000000ff */
[----:B------:R-:W-:-:S05]  /*0160*/  IMAD.IADD R2, R0, 0x1, R5 ;  /* 0x0000000100027824 */ /* 0x000fca00078e0205 */
[----:B------:R-:W-:-:S05]  /*0170*/  LOP3.LUT R11, R2, 0xff, RZ, 0xc0, !PT ;  /* 0x000000ff020b7812 */ /* 0x000fca00078ec0ff */
[----:B------:R-:W-:-:S05]  /*0180*/  IMAD.WIDE.U32 R8, R11, 0x4, R8 ;  /* 0x000000040b087825 */ /* 0x000fca00078e0008 */
[----:B---3--:R-:W2:Y:S01]  /*0190*/  LD.E R7, desc[UR6][R8.64] ;  /* 0x0000000608077980 */ /* 0x008ea2000c101900 */
[----:B------:R-:W-:Y:S01]  /*01a0*/  MOV R13, 0x400 ;  /* 0x00000400000d7802 */ /* 0x000fe20000000f00 */
[----:B------:R-:W0:Y:S03]  /*01b0*/  S2R R0, SR_CgaCtaId ;  /* 0x0000000000007919 */ /* 0x000e260000008800 */
[----:B0-----:R-:W-:Y:S02]  /*01c0*/  LEA R13, R0, R13, 0x18 ;  /* 0x0000000d000d7211 */ /* 0x001fe400078ec0ff */
[----:B------:R-:W-:-:S05]  /*01d0*/  LOP3.LUT R0, R2, 0xff, RZ, 0xc0, !PT ;  /* 0x000000ff02007812 */ /* 0x000fca00078ec0ff */
[----:B------:R-:W-:-:S04]  /*01e0*/  IMAD R5, R0, 0x4, R13 ;  /* 0x0000000400057824 */ /* 0x000fc800078e020d */
[----:B------:R-:W-:-:S05]  /*01f0*/  IMAD R0, R10, 0x50, R5 ;  /* 0x000000500a007824 */ /* 0x000fca00078e0205 */
[----:B--2---:R0:W-:Y:S04]  /*0200*/  STS [R0+0x14], R7 ;  /* 0x0000140700007388 */ /* 0x0041e80000000800 */
[----:B------:R-:W2:Y:S04]  /*0210*/  LD.E R5, desc[UR6][R8.64+0x48] ;  /* 0x0000480608057980 */ /* 0x000ea8000c101900 */
[----:B--2---:R1:W-:Y:S04]  /*0220*/  STS [R0+0x64], R5 ;  /* 0x0000640500007388 */ /* 0x0043e80000000800 */
[----:B------:R-:W2:Y:S04]  /*0230*/  LD.E R15, desc[UR6][R8.64+0x90] ;  /* 0x00009006080f7980 */ /* 0x000ea8000c101900 */
[----:B--2---:R2:W-:Y:S04]  /*0240*/  STS [R0+0xb4], R15 ;  /* 0x0000b40f00007388 */ /* 0x0045e80000000800 */
[----:B------:R-:W3:Y:S04]  /*0250*/  LD.E R17, desc[UR6][R8.64+0xd8] ;  /* 0x0000d80608117980 */ /* 0x000ee8000c101900 */
[----:B---3--:R3:W-:Y:S04]  /*0260*/  STS [R0+0x104], R17 ;  /* 0x0001041100007388 */ /* 0x0087e80000000800 */
[----:B------:R-:W4:Y:S04]  /*0270*/  LD.E R19, desc[UR6][R8.64+0x120] ;  /* 0x0001200608137980 */ /* 0x000f28000c101900 */
[----:B----4-:R4:W-:Y:S04]  /*0280*/  STS [R0+0x154], R19 ;  /* 0x0001541300007388 */ /* 0x0109e80000000800 */
[----:B------:R-:W5:Y:S04]  /*0290*/  LD.E R21, desc[UR6][R8.64+0x168] ;  /* 0x0001680608157980 */ /* 0x000f68000c101900 */
[----:B-----5:R5:W-:Y:S04]  /*02a0*/  STS [R0+0x1a4], R21 ;  /* 0x0001a41500007388 */ /* 0x020be80000000800 */
[----:B0-----:R-:W2:Y:S04]  /*02b0*/  LD.E R7, desc[UR6][R8.64+0x1b0] ;  /* 0x0001b00608077980 */ /* 0x001ea8000c101900 */
[----:B--2---:R0:W-:Y:S04]  /*02c0*/  STS [R0+0x1f4], R7 ;  /* 0x0001f40700007388 */ /* 0x0041e80000000800 */
[----:B-1----:R-:W2:Y:S04]  /*02d0*/  LD.E R5, desc[UR6][R8.64+0x1f8] ;  /* 0x0001f80608057980 */ /* 0x002ea8000c101900 */
[----:B--2---:R-:W-:Y:S04]  /*02e0*/  STS [R0+0x244], R5 ;  /* 0x0002440500007388 */ /* 0x004fe80000000800 */
[----:B------:R-:W2:Y:S04]  /*02f0*/  LD.E R15, desc[UR6][R8.64+0x240] ;  /* 0x00024006080f7980 */ /* 0x000ea8000c101900 */
[----:B--2---:R1:W-:Y:S04]  /*0300*/  STS [R0+0x294], R15 ;  /* 0x0002940f00007388 */ /* 0x0043e80000000800 */
[----:B---3--:R-:W2:Y:S04]  /*0310*/  LD.E R17, desc[UR6][R8.64+0x288] ;  /* 0x0002880608117980 */ /* 0x008ea8000c101900 */
[----:B--2---:R2:W-:Y:S04]  /*0320*/  STS [R0+0x2e4], R17 ;  /* 0x0002e41100007388 */ /* 0x0045e80000000800 */
[----:B----4-:R-:W3:Y:S04]  /*0330*/  LD.E R19, desc[UR6][R8.64+0x2d0] ;  /* 0x0002d00608137980 */ /* 0x010ee8000c101900 */
[----:B---3--:R3:W-:Y:S04]  /*0340*/  STS [R0+0x334], R19 ;  /* 0x0003341300007388 */ /* 0x0087e80000000800 */
[----:B-----5:R-:W4:Y:S04]  /*0350*/  LD.E R21, desc[UR6][R8.64+0x318] ;  /* 0x0003180608157980 */ /* 0x020f28000c101900 */
[----:B----4-:R3:W-:Y:S04]  /*0360*/  STS [R0+0x384], R21 ;  /* 0x0003841500007388 */ /* 0x0107e80000000800 */
[----:B0-----:R-:W4:Y:S04]  /*0370*/  LD.E R7, desc[UR6][R8.64+0x360] ;  /* 0x0003600608077980 */ /* 0x001f28000c101900 */
[----:B----4-:R3:W-:Y:S04]  /*0380*/  STS [R0+0x3d4], R7 ;  /* 0x0003d40700007388 */ /* 0x0107e80000000800 */
[----:B------:R-:W4:Y:S04]  /*0390*/  LD.E R23, desc[UR6][R8.64+0x3a8] ;  /* 0x0003a80608177980 */ /* 0x000f28000c101900 */
[----:B----4-:R3:W-:Y:S04]  /*03a0*/  STS [R0+0x424], R23 ;  /* 0x0004241700007388 */ /* 0x0107e80000000800 */
[----:B-1----:R-:W4:Y:S01]  /*03b0*/  LD.E R15, desc[UR6][R8.64+0x3f0] ;  /* 0x0003f006080f7980 */ /* 0x002f22000c101900 */
[----:B------:R-:W0:Y:S01]  /*03c0*/  LDCU UR4, c[0x0][0x360] ;  /* 0x00006c00ff0477ac */ /* 0x000e220008000800 */
[----:B------:R-:W-:-:S02]  /*03d0*/  LOP3.LUT P0, RZ, R14, 0x80, RZ, 0xc0, !PT ;  /* 0x000000800eff7812 */ /* 0x000fc4000780c0ff */
[----:B----4-:R3:W-:Y:S04]  /*03e0*/  STS [R0+0x474], R15 ;  /* 0x0004740f00007388 */ /* 0x0107e80000000800 */
[----:B--2---:R1:W2:Y:S01]  /*03f0*/  LD.E R17, desc[UR6][R8.64+0x438] ;  /* 0x0004380608117980 */ /* 0x0042a2000c101900 */
[----:B0-----:R-:W-:Y:S01]  /*0400*/  IMAD R2, R3, UR4, R14 ;  /* 0x0000000403027c24 */ /* 0x001fe2000f8e020e */
[----:B------:R-:W-:Y:S05]  /*0410*/  BSSY.RECONVERGENT B2, `(.L_x_0) ;  /* 0x00000f1000027945 */ /* 0x000fea0003800200 */
[----:B------:R-:W-:Y:S01]  /*0420*/  @P0 VIADD R2, R2, 0xffffff80 ;  /* 0xffffff8002020836 */ /* 0x000fe20000000000 */
[----:B------:R-:W-:-:S04]  /*0430*/  ISETP.GT.U32.AND P0, PT, R14, 0xff, PT ;  /* 0x000000ff0e00780c */ /* 0x000fc80003f04070 */
[----:B------:R-:W-:Y:S01]  /*0440*/  SHF.R.S32.HI R5, RZ, 0x1f, R2 ;  /* 0x0000001fff057819 */ /* 0x000fe20000011402 */
[----:B-1----:R-:W-:-:S03]  /*0450*/  IMAD.MOV.U32 R8, RZ, RZ, 0x1 ;  /* 0x00000001ff087424 */ /* 0x002fc600078e00ff */
[----:B------:R-:W-:-:S04]  /*0460*/  LEA.HI R5, R5, R2, RZ, 0x7 ;  /* 0x0000000205057211 */ /* 0x000fc800078f38ff */
[----:B------:R-:W-:-:S05]  /*0470*/  LOP3.LUT R5, R5, 0xffffff80, RZ, 0xc0, !PT ;  /* 0xffffff8005057812 */ /* 0x000fca00078ec0ff */
[----:B------:R-:W-:Y:S02]  /*0480*/  IMAD.IADD R5, R2, 0x1, -R5 ;  /* 0x0000000102057824 */ /* 0x000fe400078e0a05 */
[----:B------:R-:W-:Y:S02]  /*0490*/  IMAD.MOV.U32 R2, RZ, RZ, RZ ;  /* 0x000000ffff027224 */ /* 0x000fe400078e00ff */
[----:B------:R-:W-:Y:S02]  /*04a0*/  VIADD R12, R5, 0x80 ;  /* 0x00000080050c7836 */ /* 0x000fe40000000000 */
[----:B------:R-:W-:Y:S01]  /*04b0*/  @!P0 IMAD.MOV R12, RZ, RZ, R5 ;  /* 0x000000ffff0c8224 */ /* 0x000fe200078e0205 */
[----:B------:R-:W-:-:S03]  /*04c0*/  LOP3.LUT P0, R14, R14, 0x80, RZ, 0xc0, !PT ;  /* 0x000000800e0e7812 */ /* 0x000fc6000780c0ff */
[----:B------:R-:W-:Y:S01]  /*04d0*/  IMAD R13, R12, 0x50, R13 ;  /* 0x000000500c0d7824 */ /* 0x000fe200078e020d */
[----:B--2---:R3:W-:Y:S01]  /*04e0*/  STS [R0+0x4c4], R17 ;  /* 0x0004c41100007388 */ /* 0x0047e20000000800 */
[----:B------:R-:W-:Y:S06]  /*04f0*/  BAR.SYNC.DEFER_BLOCKING 0x0 ;  /* 0x0000000000007b1d */ /* 0x000fec0000010000 */
[----:B------:R3:W-:Y:S02]  /*0500*/  STS [R13+0x10], R8 ;  /* 0x000010080d007388 */ /* 0x0007e40000000800 */
[----:B------:R-:W-:Y:S05]  /*0510*/  @P0 BRA `(.L_x_1) ;  /* 0x0000000c00800947 */ /* 0x000fea0003800000 */
[----:B------:R-:W0:Y:S01]  /*0520*/  LDS.U16 R2, [R13+0x38] ;  /* 0x000038000d027984 */ /* 0x000e220000000400 */
[----:B------:R-:W-:Y:S01]  /*0530*/  IMAD R5, R12, 0x48, RZ ;  /* 0x000000480c057824 */ /* 0x000fe200078e02ff */
[----:B------:R-:W-:Y:S02]  /*0540*/  BSSY.RECONVERGENT B1, `(.L_x_2) ;  /* 0x00000a2000017945 */ /* 0x000fe40003800200 */
[----:B---3--:R-:W1:Y:S02]  /*0550*/  LDS.U16 R7, [R13+0x2c] ;  /* 0x00002c000d077984 */ /* 0x008e640000000400 */
[----:B------:R-:W-:Y:S02]  /*0560*/  IADD3 R6, P2, PT, R5, R6, RZ ;  /* 0x0000000605067210 */ /* 0x000fe40007f5e0ff */
[----:B0-----:R-:W-:-:S04]  /*0570*/  PRMT R2, R2, 0x9910, RZ ;  /* 0x0000991002027816 */ /* 0x001fc800000000ff */
[----:B------:R-:W-:Y:S01]  /*0580*/  ISETP.NE.AND P0, PT, R2, -0x17da, PT ;  /* 0xffffe8260200780c */ /* 0x000fe20003f05270 */
[----:B------:R-:W-:Y:S01]  /*0590*/  IMAD.MOV.U32 R2, RZ, RZ, 0x1 ;  /* 0x00000001ff027424 */ /* 0x000fe200078e00ff */
[----:B-1----:R-:W-:Y:S02]  /*05a0*/  ISETP.NE.AND P1, PT, R7, RZ, PT ;  /* 0x000000ff0700720c */ /* 0x002fe40003f25270 */
[----:B------:R-:W-:-:S09]  /*05b0*/  LEA.HI.X.SX32 R7, R5, R4, 0x1, P2 ;  /* 0x0000000405077211 */ /* 0x000fd200010f0eff */
[----:B------:R0:W-:Y:S01]  /*05c0*/  @P0 STS [R13+0x10], RZ ;  /* 0x000010ff0d000388 */ /* 0x0001e20000000800 */
[----:B------:R-:W-:Y:S01]  /*05d0*/  @P0 IMAD.MOV.U32 R2, RZ, RZ, RZ ;  /* 0x000000ffff020224 */ /* 0x000fe200078e00ff */
[----:B------:R-:W-:Y:S06]  /*05e0*/  @!P1 BRA `(.L_x_3) ;  /* 0x00000008005c9947 */ /* 0x000fec0003800000 */
[----:B------:R-:W1:Y:S01]  /*05f0*/  LDS.U8 R4, [R13+0x22] ;  /* 0x000022000d047984 */ /* 0x000e620000000000 */
[----:B------:R-:W-:Y:S01]  /*0600*/  BSSY.RECONVERGENT B0, `(.L_x_4) ;  /* 0x0000090000007945 */ /* 0x000fe20003800200 */
[----:B-1----:R-:W-:-:S05]  /*0610*/  IMAD.SHL.U32 R4, R4, 0x4, RZ ;  /* 0x0000000404047824 */ /* 0x002fca00078e00ff */
[----:B------:R-:W-:Y:S01]  /*0620*/  LOP3.LUT P0, R5, R4, 0x3c, RZ, 0xc0, !PT ;  /* 0x0000003c04057812 */ /* 0x000fe2000780c0ff */
[----:B------:R-:W-:-:S12]  /*0630*/  IMAD.MOV.U32 R4, RZ, RZ, 0xffff ;  /* 0x0000ffffff047424 */ /* 0x000fd800078e00ff */
[----:B------:R-:W-:Y:S05]  /*0640*/  @!P0 BRA `(.L_x_5) ;  /* 0x00000008002c8947 */ /* 0x000fea0003800000 */
[C---:B------:R-:W-:Y:S01]  /*0650*/  ISETP.GE.U32.AND P0, PT, R5.reuse, 0xf, PT ;  /* 0x0000000f0500780c */ /* 0x040fe20003f06070 */
[----:B------:R-:W-:Y:S01]  /*0660*/  VIADD R8, R5, 0xffffffff ;  /* 0xffffffff05087836 */ /* 0x000fe20000000000 */
[----:B------:R-:W-:Y:S01]  /*0670*/  BSSY.RECONVERGENT B3, `(.L_x_6) ;  /* 0x0000050000037945 */ /* 0x000fe20003800200 */
[----:B------:R-:W-:Y:S02]  /*0680*/  IMAD.MOV.U32 R16, RZ, RZ, RZ ;  /* 0x000000ffff107224 */ /* 0x000fe400078e00ff */
[----:B------:R-:W-:Y:S01]  /*0690*/  IMAD.MOV.U32 R4, RZ, RZ, RZ ;  /* 0x000000ffff047224 */ /* 0x000fe200078e00ff */
[----:B------:R-:W-:-:S04]  /*06a0*/  LEA.HI R8, R8, 0x1, RZ, 0x1f ;  /* 0x0000000108087811 */ /* 0x000fc800078ff8ff */
[----:B------:R-:W-:-:S03]  /*06b0*/  LOP3.LUT R19, R8, 0x6, RZ, 0xc0, !PT ;  /* 0x0000000608137812 */ /* 0x000fc600078ec0ff */
[----:B------:R-:W-:Y:S05]  /*06c0*/  @!P0 BRA `(.L_x_7) ;  /* 0x0000000400288947 */ /* 0x000fea0003800000 */
[----:B------:R-:W-:Y:S01]  /*06d0*/  LOP3.LUT R16, R8, 0x7ffffff8, RZ, 0xc0, !PT ;  /* 0x7ffffff808107812 */ /* 0x000fe200078ec0ff */
[----:B------:R-:W-:Y:S01]  /*06e0*/  BSSY.RECONVERGENT B4, `(.L_x_8) ;  /* 0x0000047000047945 */ /* 0x000fe20003800200 */
[----:B------:R-:W-:Y:S02]  /*06f0*/  VIADD R15, R13, 0x22 ;  /* 0x000000220d0f7836 */ /* 0x000fe40000000000 */
[----:B------:R-:W-:Y:S02]  /*0700*/  IMAD.MOV.U32 R4, RZ, RZ, RZ ;  /* 0x000000ffff047224 */ /* 0x000fe400078e00ff */
[----:B------:R-:W-:Y:S02]  /*0710*/  IMAD.MOV.U32 R9, RZ, RZ, 0x22 ;  /* 0x00000022ff097424 */ /* 0x000fe400078e00ff */
[----:B------:R-:W-:-:S07]  /*0720*/  IMAD.MOV R16, RZ, RZ, -R16 ;  /* 0x000000ffff107224 */ /* 0x000fce00078e0a10 */
.L_x_9:
[----:B------:R-:W1:Y:S01]  /*0730*/  LDS.U16 R5, [R15] ;  /* 0x000000000f057984 */ /* 0x000e620000000400 */
[----:B------:R-:W-:Y:S02]  /*0740*/  VIADD R16, R16, 0x8 ;  /* 0x0000000810107836 */ /* 0x000fe40000000000 */
[----:B------:R-:W-:Y:S01]  /*0750*/  VIADD R9, R9, 0x10 ;  /* 0x0000001009097836 */ /* 0x000fe20000000000 */
[----:B------:R-:W2:Y:S02]  /*0760*/  LDS R17, [R15+0x2] ;  /* 0x000002000f117984 */ /* 0x000ea40000000800 */
[----:B------:R-:W-:Y:S02]  /*0770*/  ISETP.NE.AND P1, PT, R16, RZ, PT ;  /* 0x000000ff1000720c */ /* 0x000fe40003f25270 */
[----:B-1----:R-:W-:Y:S02]  /*0780*/  SHF.R.U32.HI R18, RZ, 0x8, R5 ;  /* 0x00000008ff127819 */ /* 0x002fe40000011605 */
[----:B--2---:R-:W-:-:S03]  /*0790*/  LOP3.LUT R20, R17, 0xffff, RZ, 0xc0, !PT ;  /* 0x0000ffff11147812 */ /* 0x004fc600078ec0ff */
[----:B------:R-:W-:Y:S02]  /*07a0*/  IMAD R18, R5, 0x100, R18 ;  /* 0x0000010005127824 */ /* 0x000fe400078e0212 */
[----:B------:R-:W-:Y:S01]  /*07b0*/  IMAD.SHL.U32 R21, R17, 0x100, RZ ;  /* 0x0000010011157824 */ /* 0x000fe200078e00ff */
[----:B------:R-:W-:Y:S02]  /*07c0*/  SHF.R.U32.HI R20, RZ, 0x8, R20 ;  /* 0x00000008ff147819 */ /* 0x000fe40000011614 */
[----:B------:R-:W-:Y:S02]  /*07d0*/  LOP3.LUT R5, R18, 0xffff, RZ, 0xc0, !PT ;  /* 0x0000ffff12057812 */ /* 0x000fe400078ec0ff */
[----:B------:R-:W-:-:S03]  /*07e0*/  LOP3.LUT R21, R21, 0xffff, R20, 0xc8, !PT ;  /* 0x0000ffff15157812 */ /* 0x000fc600078ec814 */
[----:B------:R-:W-:Y:S02]  /*07f0*/  IMAD.IADD R18, R5, 0x1, R4 ;  /* 0x0000000105127824 */ /* 0x000fe400078e0204 */
[----:B------:R-:W1:Y:S03]  /*0800*/  LDS.64 R4, [R15+0x6] ;  /* 0x000006000f047984 */ /* 0x000e660000000a00 */
[----:B------:R-:W-:-:S13]  /*0810*/  ISETP.GT.AND P0, PT, R18, 0xffff, PT ;  /* 0x0000ffff1200780c */ /* 0x000fda0003f04270 */
[----:B------:R-:W-:-:S04]  /*0820*/  @P0 VIADD R18, R18, 0xffff0001 ;  /* 0xffff000112120836 */ /* 0x000fc80000000000 */
[----:B------:R-:W-:Y:S01]  /*0830*/  IMAD.IADD R18, R18, 0x1, R21 ;  /* 0x0000000112127824 */ /* 0x000fe200078e0215 */
[C---:B------:R-:W-:Y:S02]  /*0840*/  PRMT R21, R17.reuse, 0x7732, RZ ;  /* 0x0000773211157816 */ /* 0x040fe400000000ff */
[----:B------:R-:W-:Y:S02]  /*0850*/  PRMT R17, R17, 0x7632, R17 ;  /* 0x0000763211117816 */ /* 0x000fe40000000011 */
[----:B------:R-:W-:-:S03]  /*0860*/  ISETP.GT.AND P0, PT, R18, 0xffff, PT ;  /* 0x0000ffff1200780c */ /* 0x000fc60003f04270 */
[----:B------:R-:W-:Y:S01]  /*0870*/  IMAD.SHL.U32 R20, R17, 0x100, RZ ;  /* 0x0000010011147824 */ /* 0x000fe200078e00ff */
[----:B------:R-:W-:-:S04]  /*0880*/  SHF.R.U32.HI R17, RZ, 0x8, R21 ;  /* 0x00000008ff117819 */ /* 0x000fc80000011615 */
[----:B------:R-:W-:-:S05]  /*0890*/  LOP3.LUT R17, R20, 0xffff, R17, 0xc8, !PT ;  /* 0x0000ffff14117812 */ /* 0x000fca00078ec811 */
[----:B------:R-:W-:Y:S02]  /*08a0*/  @P0 VIADD R18, R18, 0xffff0001 ;  /* 0xffff000112120836 */ /* 0x000fe40000000000 */
[----:B-1----:R-:W-:Y:S01]  /*08b0*/  IMAD.SHL.U32 R21, R4, 0x100, RZ ;  /* 0x0000010004157824 */ /* 0x002fe200078e00ff */
[----:B------:R-:W-:Y:S01]  /*08c0*/  PRMT R20, R5, 0x7732, RZ ;  /* 0x0000773205147816 */ /* 0x000fe200000000ff */
[----:B------:R-:W-:Y:S01]  /*08d0*/  IMAD.IADD R17, R18, 0x1, R17 ;  /* 0x0000000112117824 */ /* 0x000fe200078e0211 */
[----:B------:R-:W-:-:S04]  /*08e0*/  LOP3.LUT R18, R4, 0xffff, RZ, 0xc0, !PT ;  /* 0x0000ffff04127812 */ /* 0x000fc800078ec0ff */
[----:B------:R-:W-:Y:S02]  /*08f0*/  ISETP.GT.AND P0, PT, R17, 0xffff, PT ;  /* 0x0000ffff1100780c */ /* 0x000fe40003f04270 */
[----:B------:R-:W-:-:S04]  /*0900*/  SHF.R.U32.HI R18, RZ, 0x8, R18 ;  /* 0x00000008ff127819 */ /* 0x000fc80000011612 */
[----:B------:R-:W-:-:S07]  /*0910*/  LOP3.LUT R18, R21, 0xffff, R18, 0xc8, !PT ;  /* 0x0000ffff15127812 */ /* 0x000fce00078ec812 */
[----:B------:R-:W-:-:S04]  /*0920*/  @P0 VIADD R17, R17, 0xffff0001 ;  /* 0xffff000111110836 */ /* 0x000fc80000000000 */
[----:B------:R-:W-:Y:S01]  /*0930*/  IMAD.IADD R17, R17, 0x1, R18 ;  /* 0x0000000111117824 */ /* 0x000fe200078e0212 */
[C---:B------:R-:W-:Y:S02]  /*0940*/  PRMT R18, R4.reuse, 0x7732, RZ ;  /* 0x0000773204127816 */ /* 0x040fe400000000ff */
[----:B------:R-:W-:Y:S02]  /*0950*/  PRMT R4, R4, 0x7632, R4 ;  /* 0x0000763204047816 */ /* 0x000fe40000000004 */
[----:B------:R-:W-:-:S03]  /*0960*/  ISETP.GT.AND P0, PT, R17, 0xffff, PT ;  /* 0x0000ffff1100780c */ /* 0x000fc60003f04270 */
[----:B------:R-:W-:Y:S01]  /*0970*/  IMAD.SHL.U32 R21, R4, 0x100, RZ ;  /* 0x0000010004157824 */ /* 0x000fe200078e00ff */
[----:B------:R-:W-:Y:S02]  /*0980*/  SHF.R.U32.HI R4, RZ, 0x8, R18 ;  /* 0x00000008ff047819 */ /* 0x000fe40000011612 */
[----:B------:R-:W-:Y:S02]  /*0990*/  LOP3.LUT R18, R5, 0xffff, RZ, 0xc0, !PT ;  /* 0x0000ffff05127812 */ /* 0x000fe400078ec0ff */
[----:B------:R-:W-:Y:S01]  /*09a0*/  LOP3.LUT R4, R21, 0xffff, R4, 0xc8, !PT ;  /* 0x0000ffff15047812 */ /* 0x000fe200078ec804 */
[C---:B------:R-:W-:Y:S01]  /*09b0*/  IMAD.SHL.U32 R21, R5.reuse, 0x100, RZ ;  /* 0x0000010005157824 */ /* 0x040fe200078e00ff */
[----:B------:R-:W-:Y:S02]  /*09c0*/  SHF.R.U32.HI R18, RZ, 0x8, R18 ;  /* 0x00000008ff127819 */ /* 0x000fe40000011612 */
[----:B------:R-:W-:Y:S01]  /*09d0*/  PRMT R5, R5, 0x7632, R5 ;  /* 0x0000763205057816 */ /* 0x000fe20000000005 */
[----:B------:R-:W-:Y:S01]  /*09e0*/  @P0 VIADD R17, R17, 0xffff0001 ;  /* 0xffff000111110836 */ /* 0x000fe20000000000 */
[----:B------:R-:W-:-:S03]  /*09f0*/  LOP3.LUT R18, R21, 0xffff, R18, 0xc8, !PT ;  /* 0x0000ffff15127812 */ /* 0x000fc600078ec812 */
[----:B------:R-:W-:Y:S02]  /*0a00*/  IMAD.IADD R17, R17, 0x1, R4 ;  /* 0x0000000111117824 */ /* 0x000fe400078e0204 */
[----:B------:R1:W2:Y:S03]  /*0a10*/  LDS.U16 R4, [R15+0xe] ;  /* 0x00000e000f047984 */ /* 0x0002a60000000400 */
[----:B------:R-:W-:Y:S01]  /*0a20*/  ISETP.GT.AND P0, PT, R17, 0xffff, PT ;  /* 0x0000ffff1100780c */ /* 0x000fe20003f04270 */
[----:B-1----:R-:W-:-:S12]  /*0a30*/  VIADD R15, R15, 0x10 ;  /* 0x000000100f0f7836 */ /* 0x002fd80000000000 */
[----:B------:R-:W-:-:S04]  /*0a40*/  @P0 VIADD R17, R17, 0xffff0001 ;  /* 0xffff000111110836 */ /* 0x000fc80000000000 */
[----:B------:R-:W-:Y:S02]  /*0a50*/  IMAD.IADD R17, R17, 0x1, R18 ;  /* 0x0000000111117824 */ /* 0x000fe400078e0212 */
[----:B------:R-:W-:Y:S01]  /*0a60*/  IMAD.SHL.U32 R18, R5, 0x100, RZ ;  /* 0x0000010005127824 */ /* 0x000fe200078e00ff */
[----:B------:R-:W-:Y:S02]  /*0a70*/  SHF.R.U32.HI R5, RZ, 0x8, R20 ;  /* 0x00000008ff057819 */ /* 0x000fe40000011614 */
[----:B------:R-:W-:Y:S02]  /*0a80*/  ISETP.GT.AND P0, PT, R17, 0xffff, PT ;  /* 0x0000ffff1100780c */ /* 0x000fe40003f04270 */
[----:B------:R-:W-:-:S11]  /*0a90*/  LOP3.LUT R18, R18, 0xffff, R5, 0xc8, !PT ;  /* 0x0000ffff12127812 */ /* 0x000fd600078ec805 */
[----:B------:R-:W-:Y:S01]  /*0aa0*/  @P0 VIADD R17, R17, 0xffff0001 ;  /* 0xffff000111110836 */ /* 0x000fe20000000000 */
[----:B--2---:R-:W-:-:S03]  /*0ab0*/  SHF.R.U32.HI R5, RZ, 0x8, R4 ;  /* 0x00000008ff057819 */ /* 0x004fc60000011604 */
[----:B------:R-:W-:Y:S02]  /*0ac0*/  IMAD.IADD R17, R17, 0x1, R18 ;  /* 0x0000000111117824 */ /* 0x000fe400078e0212 */
[----:B------:R-:W-:-:S03]  /*0ad0*/  IMAD R5, R4, 0x100, R5 ;  /* 0x0000010004057824 */ /* 0x000fc600078e0205 */
[----:B------:R-:W-:Y:S02]  /*0ae0*/  ISETP.GT.AND P0, PT, R17, 0xffff, PT ;  /* 0x0000ffff1100780c */ /* 0x000fe40003f04270 */
[----:B------:R-:W-:-:S11]  /*0af0*/  LOP3.LUT R4, R5, 0xffff, RZ, 0xc0, !PT ;  /* 0x0000ffff05047812 */ /* 0x000fd600078ec0ff */
[----:B------:R-:W-:-:S04]  /*0b00*/  @P0 VIADD R17, R17, 0xffff0001 ;  /* 0xffff000111110836 */ /* 0x000fc80000000000 */
[----:B------:R-:W-:-:S05]  /*0b10*/  IMAD.IADD R4, R17, 0x1, R4 ;  /* 0x0000000111047824 */ /* 0x000fca00078e0204 */
[----:B------:R-:W-:-:S13]  /*0b20*/  ISETP.GT.AND P0, PT, R4, 0xffff, PT ;  /* 0x0000ffff0400780c */ /* 0x000fda0003f04270 */
[----:B------:R-:W-:Y:S01]  /*0b30*/  @P0 VIADD R4, R4, 0xffff0001 ;  /* 0xffff000104040836 */ /* 0x000fe20000000000 */
[----:B------:R-:W-:Y:S06]  /*0b40*/  @P1 BRA `(.L_x_9) ;  /* 0xfffffff800f81947 */ /* 0x000fec000383ffff */
[----:B------:R-:W-:Y:S05]  /*0b50*/  BSYNC.RECONVERGENT B4 ;  /* 0x0000000000047941 */ /* 0x000fea0003800200 */
.L_x_8:
[----:B------:R-:W-:-:S07]  /*0b60*/  VIADD R16, R9, 0xffffffde ;  /* 0xffffffde09107836 */ /* 0x000fce0000000000 */
.L_x_7:
[----:B------:R-:W-:Y:S05]  /*0b70*/  BSYNC.RECONVERGENT B3 ;  /* 0x0000000000037941 */ /* 0x000fea0003800200 */
.L_x_6:
[----:B------:R-:W-:Y:S01]  /*0b80*/  ISETP.NE.AND P0, PT, R19, RZ, PT ;  /* 0x000000ff1300720c */ /* 0x000fe20003f05270 */
[----:B------:R-:W-:-:S12]  /*0b90*/  BSSY.RECONVERGENT B3, `(.L_x_10) ;  /* 0x0000035000037945 */ /* 0x000fd80003800200 */
[----:B------:R-:W-:Y:S05]  /*0ba0*/  @!P0 BRA `(.L_x_11) ;  /* 0x0000000000cc8947 */ /* 0x000fea0003800000 */
[----:B------:R-:W-:Y:S01]  /*0bb0*/  ISETP.GE.U32.AND P1, PT, R19, 0x4, PT ;  /* 0x000000041300780c */ /* 0x000fe20003f26070 */
[----:B------:R-:W-:Y:S01]  /*0bc0*/  BSSY.RECONVERGENT B4, `(.L_x_12) ;  /* 0x0000021000047945 */ /* 0x000fe20003800200 */
[----:B------:R-:W-:-:S11]  /*0bd0*/  LOP3.LUT P0, RZ, R8, 0x2, RZ, 0xc0, !PT ;  /* 0x0000000208ff7812 */ /* 0x000fd6000780c0ff */
[----:B------:R-:W-:Y:S05]  /*0be0*/  @!P1 BRA `(.L_x_13) ;  /* 0x0000000000789947 */ /* 0x000fea0003800000 */
[----:B------:R-:W-:Y:S02]  /*0bf0*/  IMAD.IADD R18, R13, 0x1, R16 ;  /* 0x000000010d127824 */ /* 0x000fe400078e0210 */
[----:B------:R-:W-:-:S03]  /*0c00*/  VIADD R16, R16, 0x8 ;  /* 0x0000000810107836 */ /* 0x000fc60000000000 */
[----:B------:R-:W1:Y:S04]  /*0c10*/  LDS.U16 R5, [R18+0x22] ;  /* 0x0000220012057984 */ /* 0x000e680000000400 */
[----:B------:R-:W2:Y:S04]  /*0c20*/  LDS.U16 R9, [R18+0x24] ;  /* 0x0000240012097984 */ /* 0x000ea80000000400 */
[----:B------:R-:W3:Y:S04]  /*0c30*/  LDS.U16 R15, [R18+0x26] ;  /* 0x00002600120f7984 */ /* 0x000ee80000000400 */
[----:B------:R-:W4:Y:S01]  /*0c40*/  LDS.U16 R17, [R18+0x28] ;  /* 0x0000280012117984 */ /* 0x000f220000000400 */
[----:B-1----:R-:W-:-:S05]  /*0c50*/  SHF.R.U32.HI R8, RZ, 0x8, R5 ;  /* 0x00000008ff087819 */ /* 0x002fca0000011605 */
[----:B------:R-:W-:-:S05]  /*0c60*/  IMAD R8, R5, 0x100, R8 ;  /* 0x0000010005087824 */ /* 0x000fca00078e0208 */
[----:B------:R-:W-:Y:S02]  /*0c70*/  LOP3.LUT R5, R8, 0xffff, RZ, 0xc0, !PT ;  /* 0x0000ffff08057812 */ /* 0x000fe400078ec0ff */
[----:B--2---:R-:W-:-:S03]  /*0c80*/  SHF.R.U32.HI R8, RZ, 0x8, R9 ;  /* 0x00000008ff087819 */ /* 0x004fc60000011609 */
[----:B------:R-:W-:Y:S02]  /*0c90*/  IMAD.IADD R4, R4, 0x1, R5 ;  /* 0x0000000104047824 */ /* 0x000fe400078e0205 */
[----:B------:R-:W-:-:S03]  /*0ca0*/  IMAD R8, R9, 0x100, R8 ;  /* 0x0000010009087824 */ /* 0x000fc600078e0208 */
[----:B------:R-:W-:Y:S02]  /*0cb0*/  ISETP.GT.AND P1, PT, R4, 0xffff, PT ;  /* 0x0000ffff0400780c */ /* 0x000fe40003f24270 */
[----:B------:R-:W-:Y:S02]  /*0cc0*/  LOP3.LUT R5, R8, 0xffff, RZ, 0xc0, !PT ;  /* 0x0000ffff08057812 */ /* 0x000fe400078ec0ff */
[----:B---3--:R-:W-:-:S05]  /*0cd0*/  SHF.R.U32.HI R8, RZ, 0x8, R15 ;  /* 0x00000008ff087819 */ /* 0x008fca000001160f */
[----:B------:R-:W-:-:S04]  /*0ce0*/  IMAD R8, R15, 0x100, R8 ;  /* 0x000001000f087824 */ /* 0x000fc800078e0208 */
[----:B------:R-:W-:-:S04]  /*0cf0*/  @P1 VIADD R4, R4, 0xffff0001 ;  /* 0xffff000104041836 */ /* 0x000fc80000000000 */
[----:B------:R-:W-:Y:S01]  /*0d00*/  IMAD.IADD R4, R4, 0x1, R5 ;  /* 0x0000000104047824 */ /* 0x000fe200078e0205 */
[----:B------:R-:W-:Y:S02]  /*0d10*/  LOP3.LUT R5, R8, 0xffff, RZ, 0xc0, !PT ;  /* 0x0000ffff08057812 */ /* 0x000fe400078ec0ff */
[----:B----4-:R-:W-:Y:S02]  /*0d20*/  SHF.R.U32.HI R8, RZ, 0x8, R17 ;  /* 0x00000008ff087819 */ /* 0x010fe40000011611 */
[----:B------:R-:W-:-:S03]  /*0d30*/  ISETP.GT.AND P1, PT, R4, 0xffff, PT ;  /* 0x0000ffff0400780c */ /* 0x000fc60003f24270 */
[----:B------:R-:W-:-:S10]  /*0d40*/  IMAD R8, R17, 0x100, R8 ;  /* 0x0000010011087824 */ /* 0x000fd400078e0208 */
[----:B------:R-:W-:-:S04]  /*0d50*/  @P1 VIADD R4, R4, 0xffff0001 ;  /* 0xffff000104041836 */ /* 0x000fc80000000000 */
[----:B------:R-:W-:Y:S01]  /*0d60*/  IMAD.IADD R4, R4, 0x1, R5 ;  /* 0x0000000104047824 */ /* 0x000fe200078e0205 */
[----:B------:R-:W-:-:S04]  /*0d70*/  LOP3.LUT R5, R8, 0xffff, RZ, 0xc0, !PT ;  /* 0x0000ffff08057812 */ /* 0x000fc800078ec0ff */
[----:B------:R-:W-:-:S13]  /*0d80*/  ISETP.GT.AND P1, PT, R4, 0xffff, PT ;  /* 0x0000ffff0400780c */ /* 0x000fda0003f24270 */
[----:B------:R-:W-:-:S04]  /*0d90*/  @P1 VIADD R4, R4, 0xffff0001 ;  /* 0xffff000104041836 */ /* 0x000fc80000000000 */
[----:B------:R-:W-:-:S05]  /*0da0*/  IMAD.IADD R4, R4, 0x1, R5 ;  /* 0x0000000104047824 */ /* 0x000fca00078e0205 */
[----:B------:R-:W-:-:S13]  /*0db0*/  ISETP.GT.AND P1, PT, R4, 0xffff, PT ;  /* 0x0000ffff0400780c */ /* 0x000fda0003f24270 */
[----:B------:R-:W-:-:S07]  /*0dc0*/  @P1 VIADD R4, R4, 0xffff0001 ;  /* 0xffff000104041836 */ /* 0x000fce0000000000 */
.L_x_13:
[----:B------:R-:W-:Y:S05]  /*0dd0*/  BSYNC.RECONVERGENT B4 ;  /* 0x0000000000047941 */ /* 0x000fea0003800200 */
.L_x_12:
[----:B------:R-:W-:Y:S05]  /*0de0*/  @!P0 BRA `(.L_x_11) ;  /* 0x00000000003c8947 */ /* 0x000fea0003800000 */
[----:B------:R-:W-:-:S05]  /*0df0*/  IMAD.IADD R16, R13, 0x1, R16 ;  /* 0x000000010d107824 */ /* 0x000fca00078e0210 */
[----:B------:R-:W1:Y:S04]  /*0e00*/  LDS.U16 R5, [R16+0x22] ;  /* 0x0000220010057984 */ /* 0x000e680000000400 */
[----:B------:R-:W2:Y:S01]  /*0e10*/  LDS.U16 R9, [R16+0x24] ;  /* 0x0000240010097984 */ /* 0x000ea20000000400 */
[----:B-1----:R-:W-:-:S05]  /*0e20*/  SHF.R.U32.HI R8, RZ, 0x8, R5 ;  /* 0x00000008ff087819 */ /* 0x002fca0000011605 */
[----:B------:R-:W-:-:S05]  /*0e30*/  IMAD R8, R5, 0x100, R8 ;  /* 0x0000010005087824 */ /* 0x000fca00078e0208 */
[----:B------:R-:W-:Y:S02]  /*0e40*/  LOP3.LUT R5, R8, 0xffff, RZ, 0xc0, !PT ;  /* 0x0000ffff08057812 */ /* 0x000fe400078ec0ff */
        /* <DEDUP_REMOVED lines=8> */
[----:B------:R-:W-:-:S07]  /*0ed0*/  @P0 VIADD R4, R4, 0xffff0001 ;  /* 0xffff000104040836 */ /* 0x000fce0000000000 */
.L_x_11:
[----:B------:R-:W-:Y:S05]  /*0ee0*/  BSYNC.RECONVERGENT B3 ;  /* 0x0000000000037941 */ /* 0x000fea0003800200 */
.L_x_10:
[----:B------:R-:W-:-:S07]  /*0ef0*/  LOP3.LUT R4, R4, 0xffff, RZ, 0xc, !PT ;  /* 0x0000ffff04047812 */ /* 0x000fce00078e0cff */
.L_x_5:
[----:B------:R-:W-:Y:S05]  /*0f00*/  BSYNC.RECONVERGENT B0 ;  /* 0x0000000000007941 */ /* 0x000fea0003800200 */
.L_x_4:
[----:B------:R-:W-:-:S04]  /*0f10*/  PRMT R4, R4, 0x123, RZ ;  /* 0x0000012304047816 */ /* 0x000fc800000000ff */
[----:B------:R-:W-:-:S04]  /*0f20*/  SHF.R.U32.HI R4, RZ, 0x10, R4 ;  /* 0x00000010ff047819 */ /* 0x000fc80000011604 */
[----:B------:R-:W-:-:S13]  /*0f30*/  ISETP.NE.AND P0, PT, R4, RZ, PT ;  /* 0x000000ff0400720c */ /* 0x000fda0003f05270 */
[----:B------:R1:W-:Y:S01]  /*0f40*/  @P0 STS [R13+0x10], RZ ;  /* 0x000010ff0d000388 */ /* 0x0003e20000000800 */
[----:B------:R-:W-:-:S07]  /*0f50*/  @P0 IMAD.MOV.U32 R2, RZ, RZ, RZ ;  /* 0x000000ffff020224 */ /* 0x000fce00078e00ff */
.L_x_3:
[----:B------:R-:W-:Y:S05]  /*0f60*/  BSYNC.RECONVERGENT B1 ;  /* 0x0000000000017941 */ /* 0x000fea0003800200 */
.L_x_2:
[----:B------:R-:W-:Y:S01]  /*0f70*/  ISETP.NE.AND P1, PT, R2, RZ, PT ;  /* 0x000000ff0200720c */ /* 0x000fe20003f25270 */
[----:B------:R-:W-:Y:S01]  /*0f80*/  BSSY.RECONVERGENT B0, `(.L_x_14) ;  /* 0x000000f000007945 */ /* 0x000fe20003800200 */
[----:B------:R-:W-:-:S11]  /*0f90*/  PLOP3.LUT P0, PT, PT, PT, PT, 0x8, 0x80 ;  /* 0x000000000080781c */ /* 0x000fd60003f0e170 */
[----:B------:R-:W-:Y:S05]  /*0fa0*/  @!P1 BRA `(.L_x_15) ;  /* 0x0000000000309947 */ /* 0x000fea0003800000 */
[----:B------:R-:W2:Y:S02]  /*0fb0*/  LD.E.U8 R2, desc[UR6][R6.64+0x32] ;  /* 0x0000320606027980 */ /* 0x000ea4000c101100 */
[----:B--2---:R-:W-:-:S13]  /*0fc0*/  ISETP.NE.AND P0, PT, R2, 0x67, PT ;  /* 0x000000670200780c */ /* 0x004fda0003f05270 */
[----:B------:R2:W-:Y:S04]  /*0fd0*/  @P0 STS [R13+0x10], RZ ;  /* 0x000010ff0d000388 */ /* 0x0005e80000000800 */
[----:B------:R-:W3:Y:S02]  /*0fe0*/  LD.E.U8 R2, desc[UR6][R6.64+0x33] ;  /* 0x0000330606027980 */ /* 0x000ee4000c101100 */
[----:B---3--:R-:W-:-:S13]  /*0ff0*/  ISETP.NE.AND P1, PT, R2, 0x65, PT ;  /* 0x000000650200780c */ /* 0x008fda0003f25270 */
[----:B------:R2:W-:Y:S04]  /*1000*/  @P1 STS [R13+0x10], RZ ;  /* 0x000010ff0d001388 */ /* 0x0005e80000000800 */
[----:B------:R-:W3:Y:S01]  /*1010*/  LD.E.U8 R2, desc[UR6][R6.64+0x34] ;  /* 0x0000340606027980 */ /* 0x000ee2000c101100 */
[----:B------:R-:W-:Y:S02]  /*1020*/  PLOP3.LUT P0, PT, P0, PT, PT, 0x8, 0x80 ;  /* 0x000000000080781c */ /* 0x000fe4000070e170 */
[----:B------:R-:W-:Y:S02]  /*1030*/  @P1 PLOP3.LUT P0, PT, PT, PT, PT, 0x8, 0x80 ;  /* 0x000000000080181c */ /* 0x000fe40003f0e170 */
[----:B---3--:R-:W-:-:S13]  /*1040*/  ISETP.NE.AND P2, PT, R2, 0x74, PT ;  /* 0x000000740200780c */ /* 0x008fda0003f45270 */
[----:B------:R2:W-:Y:S01]  /*1050*/  @P2 STS [R13+0x10], RZ ;  /* 0x000010ff0d002388 */ /* 0x0005e20000000800 */
[----:B------:R-:W-:-:S13]  /*1060*/  @P2 PLOP3.LUT P0, PT, PT, PT, PT, 0x8, 0x80 ;  /* 0x000000000080281c */ /* 0x000fda0003f0e170 */
.L_x_15:
[----:B------:R-:W-:Y:S05]  /*1070*/  BSYNC.RECONVERGENT B0 ;  /* 0x0000000000007941 */ /* 0x000fea0003800200 */
.L_x_14:
[----:B------:R-:W-:Y:S01]  /*1080*/  BSSY.RECONVERGENT B0, `(.L_x_16) ;  /* 0x0000027000007945 */ /* 0x000fe20003800200 */
[----:B------:R-:W-:-:S03]  /*1090*/  IMAD.MOV.U32 R4, RZ, RZ, RZ ;  /* 0x000000ffff047224 */ /* 0x000fc600078e00ff */
[----:B------:R-:W-:Y:S05]  /*10a0*/  @!P0 BRA `(.L_x_17) ;  /* 0x0000000000908947 */ /* 0x000fea0003800000 */
[----:B------:R-:W3:Y:S04]  /*10b0*/  LD.E.U16 R2, desc[UR6][R6.64+0x36] ;  /* 0x0000360606027980 */ /* 0x000ee8000c101500 */
[----:B------:R-:W3:Y:S02]  /*10c0*/  LD.E.U16 R5, desc[UR6][R6.64+0x38] ;  /* 0x0000380606057980 */ /* 0x000ee4000c101500 */
[----:B---3--:R-:W-:-:S05]  /*10d0*/  PRMT R2, R2, 0x5410, R5 ;  /* 0x0000541002027816 */ /* 0x008fca0000000005 */
[----:B------:R3:W-:Y:S04]  /*10e0*/  STL [R1+0x10], R2 ;  /* 0x0000100201007387 */ /* 0x0007e80000100800 */
        /* <DEDUP_REMOVED lines=9> */
[----:B------:R-:W3:Y:S01]  /*1180*/  LD.E.U16 R5, desc[UR6][R6.64+0x44] ;  /* 0x0000440606057980 */ /* 0x000ee2000c101500 */
[----:B------:R-:W-:Y:S01]  /*1190*/  BSSY.RECONVERGENT B1, `(.L_x_18) ;  /* 0x0000013000017945 */ /* 0x000fe20003800200 */
[----:B---3--:R-:W-:Y:S01]  /*11a0*/  PRMT R2, R4, 0x5410, R5 ;  /* 0x0000541004027816 */ /* 0x008fe20000000005 */
[----:B------:R-:W-:-:S04]  /*11b0*/  IMAD.MOV.U32 R4, RZ, RZ, 0x10 ;  /* 0x00000010ff047424 */ /* 0x000fc800078e00ff */
[----:B------:R3:W-:Y:S03]  /*11c0*/  STL [R1+0x1c], R2 ;  /* 0x00001c0201007387 */ /* 0x0007e60000100800 */
.L_x_22:
[----:B------:R-:W-:-:S05]  /*11d0*/  IADD3 R8, P0, PT, R4, R6, RZ ;  /* 0x0000000604087210 */ /* 0x000fca0007f1e0ff */
[----:B------:R-:W-:-:S05]  /*11e0*/  IMAD.X R9, RZ, RZ, R7, P0 ;  /* 0x000000ffff097224 */ /* 0x000fca00000e0607 */
[----:B----4-:R-:W4:Y:S01]  /*11f0*/  LD.E.U8 R5, desc[UR6][R8.64+0x36] ;  /* 0x0000360608057980 */ /* 0x010f22000c101100 */
[----:B------:R-:W-:Y:S01]  /*1200*/  BSSY.RELIABLE B3, `(.L_x_19) ;  /* 0x0000007000037945 */ /* 0x000fe20003800100 */
[----:B----4-:R-:W-:-:S13]  /*1210*/  ISETP.NE.AND P0, PT, R5, 0xd, PT ;  /* 0x0000000d0500780c */ /* 0x010fda0003f05270 */
[----:B------:R-:W-:Y:S05]  /*1220*/  @P0 BRA `(.L_x_20) ;  /* 0x0000000000100947 */ /* 0x000fea0003800000 */
[----:B------:R-:W4:Y:S02]  /*1230*/  LD.E.U8 R8, desc[UR6][R8.64+0x37] ;  /* 0x0000370608087980 */ /* 0x000f24000c101100 */
[----:B----4-:R-:W-:-:S13]  /*1240*/  ISETP.NE.AND P0, PT, R8, 0xa, PT ;  /* 0x0000000a0800780c */ /* 0x010fda0003f05270 */
[----:B------:R-:W-:Y:S05]  /*1250*/  @!P0 BREAK.RELIABLE B3 ;  /* 0x0000000000038942 */ /* 0x000fea0003800100 */
[----:B------:R-:W-:Y:S05]  /*1260*/  @!P0 BRA `(.L_x_21) ;  /* 0x0000000000148947 */ /* 0x000fea0003800000 */
.L_x_20:
[----:B------:R-:W-:Y:S05]  /*1270*/  BSYNC.RELIABLE B3 ;  /* 0x0000000000037941 */ /* 0x000fea0003800100 */
.L_x_19:
[----:B---3--:R-:W-:Y:S02]  /*1280*/  IMAD.IADD R2, R1, 0x1, R4 ;  /* 0x0000000101027824 */ /* 0x008fe400078e0204 */
[----:B------:R-:W-:-:S03]  /*1290*/  VIADD R4, R4, 0x1 ;  /* 0x0000000104047836 */ /* 0x000fc60000000000 */
[----:B------:R4:W-:Y:S01]  /*12a0*/  STL.U8 [R2+0x10], R5 ;  /* 0x0000100502007387 */ /* 0x0009e20000100000 */
[----:B------:R-:W-:Y:S05]  /*12b0*/  BRA `(.L_x_22) ;  /* 0xfffffffc00c47947 */ /* 0x000fea000383ffff */
.L_x_21:
[----:B------:R-:W-:Y:S05]  /*12c0*/  BSYNC.RECONVERGENT B1 ;  /* 0x0000000000017941 */ /* 0x000fea0003800200 */
.L_x_18:
[----:B------:R-:W-:-:S13]  /*12d0*/  ISETP.GE.U32.AND P0, PT, R4, 0x8c, PT ;  /* 0x0000008c0400780c */ /* 0x000fda0003f06070 */
[----:B------:R4:W-:Y:S02]  /*12e0*/  @P0 STS [R13+0x10], RZ ;  /* 0x000010ff0d000388 */ /* 0x0009e40000000800 */
.L_x_17:
[----:B------:R-:W-:Y:S05]  /*12f0*/  BSYNC.RECONVERGENT B0 ;  /* 0x0000000000007941 */ /* 0x000fea0003800200 */
.L_x_16:
[----:B------:R0:W-:Y:S01]  /*1300*/  STL [R1+0xc], R4 ;  /* 0x00000c0401007387 */ /* 0x0001e20000100800 */
[----:B---3--:R-:W-:-:S07]  /*1310*/  IMAD.MOV.U32 R2, RZ, RZ, R4 ;  /* 0x000000ffff027224 */ /* 0x008fce00078e0004 */
.L_x_1:
[----:B------:R-:W-:Y:S05]  /*1320*/  BSYNC.RECONVERGENT B2 ;  /* 0x0000000000027941 */ /* 0x000fea0003800200 */
.L_x_0:
[----:B------:R-:W-:Y:S05]  /*1330*/  WARPSYNC.ALL ;  /* 0x0000000000007948 */ /* 0x000fea0003800000 */
[----:B------:R-:W-:Y:S06]  /*1340*/  BAR.SYNC.DEFER_BLOCKING 0x0 ;  /* 0x0000000000007b1d */ /* 0x000fec0000010000 */
[----:B------:R-:W-:Y:S06]  /*1350*/  MEMBAR.SC.GPU ;  /* 0x0000000000007992 */ /* 0x000fec0000002000 */
[----:B------:R-:W-:-:S00]  /*1360*/  ERRBAR ;  /* 0x00000000000079ab */ /* 0x000fc00000000000 */
[----:B------:R-:W-:Y:S06]  /*1370*/  CGAERRBAR ;  /* 0x00000000000075ab */ /* 0x000fec0000000000 */
[----:B------:R-:W-:Y:S04]  /*1380*/  CCTL.IVALL ;  /* 0x00000000ff00798f */ /* 0x000fe80002000000 */
[----:B0-----:R-:W0:Y:S01]  /*1390*/  LDS R4, [R13+0x10] ;  /* 0x000010000d047984 */ /* 0x001e220000000800 */
[----:B------:R-:W5:Y:S01]  /*13a0*/  S2UR UR5, SR_CgaCtaId ;  /* 0x00000000000579c3 */ /* 0x000f620000008800 */
[----:B------:R-:W-:-:S02]  /*13b0*/  UMOV UR4, 0x400 ;  /* 0x0000040000047882 */ /* 0x000fc40000000000 */
[----:B------:R-:W-:-:S04]  /*13c0*/  UIADD3 UR4, UPT, UPT, UR4, 0x5000, URZ ;  /* 0x0000500004047890 */ /* 0x000fc8000fffe0ff */
[----:B-----5:R-:W-:-:S06]  /*13d0*/  ULEA UR4, UR5, UR4, 0x18 ;  /* 0x0000000405047291 */ /* 0x020fcc000f8ec0ff */
[----:B---3--:R-:W-:Y:S02]  /*13e0*/  LEA R15, R12, UR4, 0x2 ;  /* 0x000000040c0f7c11 */ /* 0x008fe4000f8e10ff */
[----:B0-----:R-:W-:-:S13]  /*13f0*/  ISETP.NE.AND P0, PT, R4, RZ, PT ;  /* 0x000000ff0400720c */ /* 0x001fda0003f05270 */
[----:B------:R-:W-:Y:S05]  /*1400*/  @!P0 BRA `(.L_x_23) ;  /* 0x0000003c00588947 */ /* 0x000fea0003800000 */
[----:B------:R-:W-:-:S13]  /*1410*/  ISETP.NE.AND P0, PT, R14, RZ, PT ;  /* 0x000000ff0e00720c */ /* 0x000fda0003f05270 */
[----:B------:R-:W-:Y:S05]  /*1420*/  @P0 BRA `(.L_x_24) ;  /* 0x0000003000880947 */ /* 0x000fea0003800000 */
[----:B------:R-:W-:Y:S01]  /*1430*/  IMAD.MOV.U32 R4, RZ, RZ, -0x1 ;  /* 0xffffffffff047424 */ /* 0x000fe200078e00ff */
[----:B------:R0:W-:Y:S01]  /*1440*/  STL [R1+0x8], RZ ;  /* 0x000008ff01007387 */ /* 0x0001e20000100800 */
[----:B------:R-:W-:Y:S01]  /*1450*/  IMAD.MOV.U32 R5, RZ, RZ, RZ ;  /* 0x000000ffff057224 */ /* 0x000fe200078e00ff */
[C---:B------:R-:W-:Y:S01]  /*1460*/  ISETP.GE.U32.AND P0, PT, R2.reuse, 0xd, PT ;  /* 0x0000000d0200780c */ /* 0x040fe20003f06070 */
[----:B------:R-:W-:Y:S01]  /*1470*/  VIADD R17, R2, 0xdeadbeef ;  /* 0xdeadbeef02117836 */ /* 0x000fe20000000000 */
[----:B------:R-:W-:Y:S01]  /*1480*/  BSSY.RECONVERGENT B0, `(.L_x_25) ;  /* 0x000010a000007945 */ /* 0x000fe20003800200 */
[----:B------:R-:W-:Y:S01]  /*1490*/  VIADD R16, R1, 0x10 ;  /* 0x0000001001107836 */ /* 0x000fe20000000000 */
[----:B------:R0:W-:Y:S01]  /*14a0*/  STL.64 [R1], R4 ;  /* 0x0000000401007387 */ /* 0x0001e20000100a00 */
[----:B------:R-:W-:Y:S02]  /*14b0*/  IMAD.MOV.U32 R8, RZ, RZ, R2 ;  /* 0x000000ffff087224 */ /* 0x000fe400078e0002 */
[----:B------:R-:W-:-:S02]  /*14c0*/  IMAD.MOV.U32 R6, RZ, RZ, R17 ;  /* 0x000000ffff067224 */ /* 0x000fc400078e0011 */
[----:B------:R-:W-:-:S04]  /*14d0*/  IMAD.MOV.U32 R7, RZ, RZ, R17 ;  /* 0x000000ffff077224 */ /* 0x000fc800078e0011 */
[----:B------:R-:W-:Y:S05]  /*14e0*/  @!P0 BRA `(.L_x_26) ;  /* 0x00000010000c8947 */ /* 0x000fea0003800000 */
[----:B0-----:R-:W-:Y:S01]  /*14f0*/  IADD3 R5, P1, PT, R2, -0xd, RZ ;  /* 0xfffffff302057810 */ /* 0x001fe20007f3e0ff */
[----:B------:R-:W-:Y:S01]  /*1500*/  BSSY.RECONVERGENT B1, `(.L_x_27) ;  /* 0x0000095000017945 */ /* 0x000fe20003800200 */
[----:B------:R-:W-:Y:S02]  /*1510*/  VIADD R9, R1, 0x1c ;  /* 0x0000001c01097836 */ /* 0x000fe40000000000 */
[C---:B------:R-:W-:Y:S01]  /*1520*/  ISETP.GE.U32.AND P0, PT, R5.reuse, 0x24, PT ;  /* 0x000000240500780c */ /* 0x040fe20003f06070 */
[----:B------:R-:W-:Y:S02]  /*1530*/  IMAD.X R6, RZ, RZ, -0x1, P1 ;  /* 0xffffffffff067424 */ /* 0x000fe400008e06ff */
[----:B------:R-:W-:-:S03]  /*1540*/  IMAD.HI.U32 R5, R5, -0x55555555, RZ ;  /* 0xaaaaaaab05057827 */ /* 0x000fc600078e00ff */
[----:B------:R-:W-:Y:S01]  /*1550*/  ISETP.GE.U32.AND.EX P0, PT, R6, RZ, PT, P0 ;  /* 0x000000ff0600720c */ /* 0x000fe20003f06100 */
[C---:B------:R-:W-:Y:S01]  /*1560*/  VIADD R22, R1.reuse, 0x18 ;  /* 0x0000001801167836 */ /* 0x040fe20000000000 */
[----:B------:R-:W-:Y:S01]  /*1570*/  SHF.R.U32.HI R5, RZ, 0x3, R5 ;  /* 0x00000003ff057819 */ /* 0x000fe20000011605 */
[C---:B------:R-:W-:Y:S02]  /*1580*/  VIADD R21, R1.reuse, 0x14 ;  /* 0x0000001401157836 */ /* 0x040fe40000000000 */
[C---:B------:R-:W-:Y:S02]  /*1590*/  VIADD R19, R1.reuse, 0x20 ;  /* 0x0000002001137836 */ /* 0x040fe40000000000 */
[C---:B------:R-:W-:Y:S02]  /*15a0*/  VIADD R20, R1.reuse, 0x24 ;  /* 0x0000002401147836 */ /* 0x040fe40000000000 */
[----:B------:R-:W-:Y:S02]  /*15b0*/  VIADD R18, R1, 0x28 ;  /* 0x0000002801127836 */ /* 0x000fe40000000000 */
[----:B------:R-:W-:-:S02]  /*15c0*/  IMAD.MOV.U32 R8, RZ, RZ, R2 ;  /* 0x000000ffff087224 */ /* 0x000fc400078e0002 */
[--C-:B------:R-:W-:Y:S02]  /*15d0*/  IMAD.MOV.U32 R7, RZ, RZ, R17.reuse ;  /* 0x000000ffff077224 */ /* 0x100fe400078e0011 */
[----:B------:R-:W-:Y:S01]  /*15e0*/  IMAD.MOV.U32 R6, RZ, RZ, R17 ;  /* 0x000000ffff067224 */ /* 0x000fe200078e0011 */
[----:B------:R-:W-:Y:S06]  /*15f0*/  @!P0 BRA `(.L_x_28) ;  /* 0x0000000800148947 */ /* 0x000fec0003800000 */
[----:B------:R-:W-:Y:S01]  /*1600*/  VIADD R18, R5, 0x1 ;  /* 0x0000000105127836 */ /* 0x000fe20000000000 */
[----:B------:R-:W-:Y:S01]  /*1610*/  BSSY.RECONVERGENT B2, `(.L_x_29) ;  /* 0x000007d000027945 */ /* 0x000fe20003800200 */
[----:B------:R-:W-:Y:S02]  /*1620*/  IMAD.MOV.U32 R21, RZ, RZ, RZ ;  /* 0x000000ffff157224 */ /* 0x000fe400078e00ff */
[--C-:B------:R-:W-:Y:S01]  /*1630*/  IMAD.MOV.U32 R7, RZ, RZ, R17.reuse ;  /* 0x000000ffff077224 */ /* 0x100fe200078e0011 */
[----:B------:R-:W-:Y:S01]  /*1640*/  LOP3.LUT R18, R18, 0x3ffffffc, RZ, 0xc0, !PT ;  /* 0x3ffffffc12127812 */ /* 0x000fe200078ec0ff */
[----:B------:R-:W-:-:S07]  /*1650*/  IMAD.MOV.U32 R6, RZ, RZ, R17 ;  /* 0x000000ffff067224 */ /* 0x000fce00078e0011 */
.L_x_30:
[----:B------:R-:W3:Y:S04]  /*1660*/  LDL R22, [R9+-0x4] ;  /* 0xfffffc0009167983 */ /* 0x000ee80000100800 */
[----:B------:R-:W5:Y:S04]  /*1670*/  LDL R23, [R9+-0xc] ;  /* 0xfffff40009177983 */ /* 0x000f680000100800 */
[----:B------:R-:W2:Y:S04]  /*1680*/  LDL R25, [R9+-0x8] ;  /* 0xfffff80009197983 */ /* 0x000ea80000100800 */
[----:B------:R-:W4:Y:S04]  /*1690*/  LDL R20, [R9+0x8] ;  /* 0x0000080009147983 */ /* 0x000f280000100800 */
[----:B------:R-:W4:Y:S04]  /*16a0*/  LDL R16, [R9] ;  /* 0x0000000009107983 */ /* 0x000f280000100800 */
[----:B------:R-:W4:Y:S01]  /*16b0*/  LDL R19, [R9+0x4] ;  /* 0x0000040009137983 */ /* 0x000f220000100800 */
[----:B---3--:R-:W-:-:S05]  /*16c0*/  IMAD.IADD R22, R22, 0x1, R17 ;  /* 0x0000000116167824 */ /* 0x008fca00078e0211 */
[C---:B-----5:R-:W-:Y:S02]  /*16d0*/  IADD3 R7, PT, PT, -R22.reuse, R23, R7 ;  /* 0x0000001716077210 */ /* 0x060fe40007ffe107 */
[----:B------:R-:W-:Y:S01]  /*16e0*/  SHF.L.W.U32.HI R24, R22, 0x4, R22 ;  /* 0x0000000416187819 */ /* 0x000fe20000010e16 */
[----:B--2---:R-:W-:-:S03]  /*16f0*/  IMAD.IADD R25, R25, 0x1, R6 ;  /* 0x0000000119197824 */ /* 0x004fc600078e0206 */
[----:B------:R-:W-:Y:S01]  /*1700*/  LOP3.LUT R7, R24, R7, RZ, 0x3c, !PT ;  /* 0x0000000718077212 */ /* 0x000fe200078e3cff */
[----:B------:R-:W-:-:S03]  /*1710*/  IMAD.IADD R22, R25, 0x1, R22 ;  /* 0x0000000119167824 */ /* 0x000fc600078e0216 */
[--C-:B------:R-:W-:Y:S01]  /*1720*/  SHF.L.W.U32.HI R17, R7, 0x6, R7.reuse ;  /* 0x0000000607117819 */ /* 0x100fe20000010e07 */
[----:B------:R-:W-:-:S05]  /*1730*/  IMAD.IADD R6, R25, 0x1, -R7 ;  /* 0x0000000119067824 */ /* 0x000fca00078e0a07 */
[----:B------:R-:W-:-:S04]  /*1740*/  LOP3.LUT R17, R17, R6, RZ, 0x3c, !PT ;  /* 0x0000000611117212 */ /* 0x000fc800078e3cff */
[--C-:B------:R-:W-:Y:S01]  /*1750*/  SHF.L.W.U32.HI R23, R17, 0x8, R17.reuse ;  /* 0x0000000811177819 */ /* 0x100fe20000010e11 */
[----:B------:R-:W-:Y:S02]  /*1760*/  IMAD.IADD R6, R22, 0x1, -R17 ;  /* 0x0000000116067824 */ /* 0x000fe400078e0a11 */
[----:B------:R-:W-:-:S03]  /*1770*/  IMAD.IADD R22, R7, 0x1, R22 ;  /* 0x0000000107167824 */ /* 0x000fc600078e0216 */
[----:B------:R-:W-:-:S04]  /*1780*/  LOP3.LUT R23, R23, R6, RZ, 0x3c, !PT ;  /* 0x0000000617177212 */ /* 0x000fc800078e3cff */
[--C-:B------:R-:W-:Y:S01]  /*1790*/  SHF.L.W.U32.HI R7, R23, 0x10, R23.reuse ;  /* 0x0000001017077819 */ /* 0x100fe20000010e17 */
[----:B------:R-:W-:Y:S02]  /*17a0*/  IMAD.IADD R6, R22, 0x1, -R23 ;  /* 0x0000000116067824 */ /* 0x000fe400078e0a17 */
[----:B------:R-:W-:-:S03]  /*17b0*/  IMAD.IADD R22, R17, 0x1, R22 ;  /* 0x0000000111167824 */ /* 0x000fc600078e0216 */
[----:B------:R-:W-:Y:S01]  /*17c0*/  LOP3.LUT R17, R7, R6, RZ, 0x3c, !PT ;  /* 0x0000000607117212 */ /* 0x000fe200078e3cff */
[----:B------:R-:W-:-:S03]  /*17d0*/  IMAD.IADD R23, R23, 0x1, R22 ;  /* 0x0000000117177824 */ /* 0x000fc600078e0216 */
[--C-:B------:R-:W-:Y:S01]  /*17e0*/  SHF.L.W.U32.HI R7, R17, 0x13, R17.reuse ;  /* 0x0000001311077819 */ /* 0x100fe20000010e11 */
[----:B------:R-:W-:-:S05]  /*17f0*/  IMAD.IADD R6, R22, 0x1, -R17 ;  /* 0x0000000116067824 */ /* 0x000fca00078e0a11 */
[----:B------:R-:W-:Y:S02]  /*1800*/  LOP3.LUT R22, R7, R6, RZ, 0x3c, !PT ;  /* 0x0000000607167212 */ /* 0x000fe400078e3cff */
[----:B------:R-:W2:Y:S02]  /*1810*/  LDL R7, [R9+0x14] ;  /* 0x0000140009077983 */ /* 0x000ea40000100800 */
[--C-:B------:R-:W-:Y:S01]  /*1820*/  SHF.L.W.U32.HI R25, R22, 0x4, R22.reuse ;  /* 0x0000000416197819 */ /* 0x100fe20000010e16 */
[----:B------:R-:W-:-:S05]  /*1830*/  IMAD.IADD R6, R23, 0x1, -R22 ;  /* 0x0000000117067824 */ /* 0x000fca00078e0a16 */
[----:B------:R-:W-:Y:S02]  /*1840*/  LOP3.LUT R25, R25, R6, RZ, 0x3c, !PT ;  /* 0x0000000619197212 */ /* 0x000fe400078e3cff */
[----:B------:R-:W3:Y:S01]  /*1850*/  LDL R6, [R9+0xc] ;  /* 0x00000c0009067983 */ /* 0x000ee20000100800 */
[----:B------:R-:W-:Y:S02]  /*1860*/  IMAD.IADD R24, R17, 0x1, R23 ;  /* 0x0000000111187824 */ /* 0x000fe400078e0217 */
[----:B----4-:R-:W-:Y:S01]  /*1870*/  IMAD.IADD R23, R25, 0x1, R20 ;  /* 0x0000000119177824 */ /* 0x010fe200078e0214 */
[----:B------:R-:W4:Y:S04]  /*1880*/  LDL R17, [R9+0x10] ;  /* 0x0000100009117983 */ /* 0x000f280000100800 */
[----:B------:R-:W-:-:S02]  /*1890*/  IADD3 R16, PT, PT, -R23, R16, R24 ;  /* 0x0000001017107210 */ /* 0x000fc40007ffe118 */
[----:B------:R-:W-:Y:S02]  /*18a0*/  SHF.L.W.U32.HI R25, R23, 0x4, R23 ;  /* 0x0000000417197819 */ /* 0x000fe40000010e17 */
[----:B------:R-:W-:Y:S02]  /*18b0*/  IADD3 R22, PT, PT, R19, R22, R24 ;  /* 0x0000001613167210 */ /* 0x000fe40007ffe018 */
[----:B------:R-:W-:Y:S01]  /*18c0*/  LOP3.LUT R25, R25, R16, RZ, 0x3c, !PT ;  /* 0x0000001019197212 */ /* 0x000fe200078e3cff */
[----:B------:R-:W5:Y:S03]  /*18d0*/  LDL R24, [R9+0x1c] ;  /* 0x00001c0009187983 */ /* 0x000f660000100800 */
[--C-:B------:R-:W-:Y:S01]  /*18e0*/  SHF.L.W.U32.HI R19, R25, 0x6, R25.reuse ;  /* 0x0000000619137819 */ /* 0x100fe20000010e19 */
[C---:B------:R-:W-:Y:S02]  /*18f0*/  IMAD.IADD R16, R22.reuse, 0x1, -R25 ;  /* 0x0000000116107824 */ /* 0x040fe400078e0a19 */
[----:B------:R-:W-:-:S03]  /*1900*/  IMAD.IADD R22, R22, 0x1, R23 ;  /* 0x0000000116167824 */ /* 0x000fc600078e0217 */
        /* <DEDUP_REMOVED lines=11> */
[----:B------:R-:W-:Y:S02]  /*19c0*/  IMAD.IADD R23, R23, 0x1, R19 ;  /* 0x0000000117177824 */ /* 0x000fe400078e0213 */
[----:B------:R-:W5:Y:S01]  /*19d0*/  LDL R19, [R9+0x20] ;  /* 0x0000200009137983 */ /* 0x000f620000100800 */
[----:B------:R-:W-:-:S04]  /*19e0*/  LOP3.LUT R20, R25, R20, RZ, 0x3c, !PT ;  /* 0x0000001419147212 */ /* 0x000fc800078e3cff */
[--C-:B------:R-:W-:Y:S01]  /*19f0*/  SHF.L.W.U32.HI R25, R20, 0x4, R20.reuse ;  /* 0x0000000414197819 */ /* 0x100fe20000010e14 */
[----:B------:R-:W-:-:S05]  /*1a00*/  IMAD.IADD R22, R23, 0x1, -R20 ;  /* 0x0000000117167824 */ /* 0x000fca00078e0a14 */
[----:B------:R-:W-:Y:S02]  /*1a10*/  LOP3.LUT R26, R25, R22, RZ, 0x3c, !PT ;  /* 0x00000016191a7212 */ /* 0x000fe400078e3cff */
[----:B------:R0:W5:Y:S01]  /*1a20*/  LDL R22, [R9+0x18] ;  /* 0x0000180009167983 */ /* 0x0001620000100800 */
[----:B------:R-:W-:Y:S01]  /*1a30*/  IMAD.IADD R16, R16, 0x1, R23 ;  /* 0x0000000110107824 */ /* 0x000fe200078e0217 */
[----:B------:R-:W-:-:S04]  /*1a40*/  IADD3 R18, P0, PT, R18, -0x4, RZ ;  /* 0xfffffffc12127810 */ /* 0x000fc80007f1e0ff */
[----:B------:R-:W-:Y:S02]  /*1a50*/  IADD3.X R21, PT, PT, R21, -0x1, RZ, P0, !PT ;  /* 0xffffffff15157810 */ /* 0x000fe400007fe4ff */
[----:B------:R-:W-:-:S04]  /*1a60*/  ISETP.NE.U32.AND P0, PT, R18, RZ, PT ;  /* 0x000000ff1200720c */ /* 0x000fc80003f05070 */
[----:B------:R-:W-:Y:S01]  /*1a70*/  ISETP.NE.AND.EX P0, PT, R21, RZ, PT, P0 ;  /* 0x000000ff1500720c */ /* 0x000fe20003f05300 */
[----:B------:R-:W-:Y:S02]  /*1a80*/  VIADD R8, R8, 0xffffffd0 ;  /* 0xffffffd008087836 */ /* 0x000fe40000000000 */
[----:B0-----:R-:W-:Y:S02]  /*1a90*/  VIADD R9, R9, 0x30 ;  /* 0x0000003009097836 */ /* 0x001fe40000000000 */
[----:B--2---:R-:W-:-:S05]  /*1aa0*/  IMAD.IADD R7, R26, 0x1, R7 ;  /* 0x000000011a077824 */ /* 0x004fca00078e0207 */
[C---:B------:R-:W-:Y:S02]  /*1ab0*/  SHF.L.W.U32.HI R23, R7.reuse, 0x4, R7 ;  /* 0x0000000407177819 */ /* 0x040fe40000010e07 */
[--C-:B---3--:R-:W-:Y:S02]  /*1ac0*/  IADD3 R6, PT, PT, -R7, R6, R16.reuse ;  /* 0x0000000607067210 */ /* 0x108fe40007ffe110 */
[----:B----4-:R-:W-:Y:S02]  /*1ad0*/  IADD3 R16, PT, PT, R17, R20, R16 ;  /* 0x0000001411107210 */ /* 0x010fe40007ffe010 */
[----:B------:R-:W-:-:S04]  /*1ae0*/  LOP3.LUT R23, R23, R6, RZ, 0x3c, !PT ;  /* 0x0000000617177212 */ /* 0x000fc800078e3cff */
        /* <DEDUP_REMOVED lines=17> */
[----:B------:R-:W-:-:S05]  /*1c00*/  IMAD.IADD R16, R7, 0x1, -R17 ;  /* 0x0000000107107824 */ /* 0x000fca00078e0a11 */
[----:B------:R-:W-:Y:S01]  /*1c10*/  LOP3.LUT R16, R23, R16, RZ, 0x3c, !PT ;  /* 0x0000001017107212 */ /* 0x000fe200078e3cff */
[----:B------:R-:W-:-:S04]  /*1c20*/  IMAD.IADD R7, R6, 0x1, R7 ;  /* 0x0000000106077824 */ /* 0x000fc800078e0207 */
[----:B-----5:R-:W-:Y:S01]  /*1c30*/  IMAD.IADD R19, R16, 0x1, R19 ;  /* 0x0000000110137824 */ /* 0x020fe200078e0213 */
[----:B------:R-:W-:-:S04]  /*1c40*/  IADD3 R24, PT, PT, R24, R17, R7 ;  /* 0x0000001118187210 */ /* 0x000fc80007ffe007 */
[C---:B------:R-:W-:Y:S02]  /*1c50*/  SHF.L.W.U32.HI R23, R19.reuse, 0x4, R19 ;  /* 0x0000000413177819 */ /* 0x040fe40000010e13 */
[----:B------:R-:W-:-:S04]  /*1c60*/  IADD3 R22, PT, PT, -R19, R22, R7 ;  /* 0x0000001613167210 */ /* 0x000fc80007ffe107 */
        /* <DEDUP_REMOVED lines=19> */
[----:B------:R-:W-:Y:S02]  /*1da0*/  IMAD.IADD R17, R24, 0x1, -R6 ;  /* 0x0000000118117824 */ /* 0x000fe400078e0a06 */
[----:B------:R-:W-:-:S03]  /*1db0*/  IMAD.IADD R6, R6, 0x1, R7 ;  /* 0x0000000106067824 */ /* 0x000fc600078e0207 */
[----:B------:R-:W-:Y:S01]  /*1dc0*/  LOP3.LUT R17, R16, R17, RZ, 0x3c, !PT ;  /* 0x0000001110117212 */ /* 0x000fe200078e3cff */
[----:B------:R-:W-:Y:S06]  /*1dd0*/  @P0 BRA `(.L_x_30) ;  /* 0xfffffff800200947 */ /* 0x000fec000383ffff */
[----:B------:R-:W-:Y:S05]  /*1de0*/  BSYNC.RECONVERGENT B2 ;  /* 0x0000000000027941 */ /* 0x000fea0003800200 */
.L_x_29:
[C---:B------:R-:W-:Y:S02]  /*1df0*/  VIADD R18, R9.reuse, 0xc ;  /* 0x0000000c09127836 */ /* 0x040fe40000000000 */
[C---:B------:R-:W-:Y:S02]  /*1e00*/  VIADD R20, R9.reuse, 0x8 ;  /* 0x0000000809147836 */ /* 0x040fe40000000000 */
[C---:B------:R-:W-:Y:S02]  /*1e10*/  VIADD R19, R9.reuse, 0x4 ;  /* 0x0000000409137836 */ /* 0x040fe40000000000 */
[C---:B------:R-:W-:Y:S02]  /*1e20*/  VIADD R21, R9.reuse, 0xfffffff8 ;  /* 0xfffffff809157836 */ /* 0x040fe40000000000 */
[C---:B------:R-:W-:Y:S02]  /*1e30*/  VIADD R22, R9.reuse, 0xfffffffc ;  /* 0xfffffffc09167836 */ /* 0x040fe40000000000 */
[----:B------:R-:W-:-:S07]  /*1e40*/  VIADD R16, R9, 0xfffffff4 ;  /* 0xfffffff409107836 */ /* 0x000fce0000000000 */
.L_x_28:
[----:B------:R-:W-:Y:S05]  /*1e50*/  BSYNC.RECONVERGENT B1 ;  /* 0x0000000000017941 */ /* 0x000fea0003800200 */
.L_x_27:
[----:B------:R-:W-:Y:S01]  /*1e60*/  VIADD R23, R5, 0x1 ;  /* 0x0000000105177836 */ /* 0x000fe20000000000 */
[----:B------:R-:W-:Y:S04]  /*1e70*/  BSSY.RECONVERGENT B1, `(.L_x_26) ;  /* 0x000006a000017945 */ /* 0x000fe80003800200 */
[----:B------:R-:W-:-:S04]  /*1e80*/  LOP3.LUT R23, R23, 0x3, RZ, 0xc0, !PT ;  /* 0x0000000317177812 */ /* 0x000fc800078ec0ff */
[----:B------:R-:W-:-:S04]  /*1e90*/  ISETP.NE.U32.AND P0, PT, R23, RZ, PT ;  /* 0x000000ff1700720c */ /* 0x000fc80003f05070 */
[----:B------:R-:W-:-:S13]  /*1ea0*/  ISETP.NE.AND.EX P0, PT, RZ, RZ, PT, P0 ;  /* 0x000000ffff00720c */ /* 0x000fda0003f05300 */
[----:B------:R-:W-:Y:S05]  /*1eb0*/  @!P0 BRA `(.L_x_31) ;  /* 0x0000000400948947 */ /* 0x000fea0003800000 */
[----:B------:R-:W-:Y:S01]  /*1ec0*/  ISETP.NE.U32.AND P0, PT, R23, 0x1, PT ;  /* 0x000000011700780c */ /* 0x000fe20003f05070 */
[----:B------:R-:W-:Y:S01]  /*1ed0*/  BSSY.RECONVERGENT B2, `(.L_x_32) ;  /* 0x0000042000027945 */ /* 0x000fe20003800200 */
[----:B------:R-:W-:Y:S02]  /*1ee0*/  LOP3.LUT R5, R5, 0x1, RZ, 0xc0, !PT ;  /* 0x0000000105057812 */ /* 0x000fe400078ec0ff */
[----:B------:R-:W-:Y:S02]  /*1ef0*/  ISETP.NE.AND.EX P0, PT, RZ, RZ, PT, P0 ;  /* 0x000000ffff00720c */ /* 0x000fe40003f05300 */
[----:B------:R-:W-:Y:S01]  /*1f00*/  ISETP.NE.U32.AND P1, PT, R5, 0x1, PT ;  /* 0x000000010500780c */ /* 0x000fe20003f25070 */
[----:B------:R-:W-:-:S03]  /*1f10*/  IMAD.MOV.U32 R5, RZ, RZ, R16 ;  /* 0x000000ffff057224 */ /* 0x000fc600078e0010 */
[----:B------:R-:W-:-:S07]  /*1f20*/  ISETP.NE.U32.AND.EX P1, PT, RZ, RZ, PT, P1 ;  /* 0x000000ffff00720c */ /* 0x000fce0003f25110 */
[----:B------:R-:W-:Y:S06]  /*1f30*/  @!P0 BRA `(.L_x_33) ;  /* 0x0000000000ec8947 */ /* 0x000fec0003800000 */
[----:B------:R-:W3:Y:S04]  /*1f40*/  LDL R22, [R22] ;  /* 0x0000000016167983 */ /* 0x000ee80000100800 */
[----:B------:R-:W5:Y:S04]  /*1f50*/  LDL R16, [R16] ;  /* 0x0000000010107983 */ /* 0x000f680000100800 */
[----:B------:R-:W2:Y:S04]  /*1f60*/  LDL R21, [R21] ;  /* 0x0000000015157983 */ /* 0x000ea80000100800 */
[----:B------:R0:W4:Y:S04]  /*1f70*/  LDL R5, [R20] ;  /* 0x0000000014057983 */ /* 0x0001280000100800 */
[----:B------:R-:W4:Y:S04]  /*1f80*/  LDL R9, [R9] ;  /* 0x0000000009097983 */ /* 0x000f280000100800 */
[----:B------:R-:W4:Y:S01]  /*1f90*/  LDL R19, [R19] ;  /* 0x0000000013137983 */ /* 0x000f220000100800 */
[----:B------:R-:W-:-:S02]  /*1fa0*/  VIADD R8, R8, 0xffffffe8 ;  /* 0xffffffe808087836 */ /* 0x000fc40000000000 */
[----:B---3--:R-:W-:-:S05]  /*1fb0*/  IMAD.IADD R17, R17, 0x1, R22 ;  /* 0x0000000111117824 */ /* 0x008fca00078e0216 */
[C---:B-----5:R-:W-:Y:S02]  /*1fc0*/  IADD3 R7, PT, PT, -R17.reuse, R16, R7 ;  /* 0x0000001011077210 */ /* 0x060fe40007ffe107 */
[----:B------:R-:W-:Y:S01]  /*1fd0*/  SHF.L.W.U32.HI R24, R17, 0x4, R17 ;  /* 0x0000000411187819 */ /* 0x000fe20000010e11 */
[----:B--2---:R-:W-:-:S03]  /*1fe0*/  IMAD.IADD R6, R6, 0x1, R21 ;  /* 0x0000000106067824 */ /* 0x004fc600078e0215 */
        /* <DEDUP_REMOVED lines=17> */
[--C-:B0-----:R-:W-:Y:S01]  /*2100*/  SHF.L.W.U32.HI R20, R16, 0x4, R16.reuse ;  /* 0x0000000410147819 */ /* 0x101fe20000010e10 */
[----:B------:R-:W-:Y:S02]  /*2110*/  IMAD.IADD R17, R6, 0x1, -R16 ;  /* 0x0000000106117824 */ /* 0x000fe400078e0a10 */
[----:B------:R-:W-:-:S03]  /*2120*/  IMAD.IADD R6, R7, 0x1, R6 ;  /* 0x0000000107067824 */ /* 0x000fc600078e0206 */
[----:B------:R-:W-:Y:S02]  /*2130*/  LOP3.LUT R20, R20, R17, RZ, 0x3c, !PT ;  /* 0x0000001114147212 */ /* 0x000fe400078e3cff */
[----:B----4-:R-:W-:-:S03]  /*2140*/  IADD3 R19, PT, PT, R19, R16, R6 ;  /* 0x0000001013137210 */ /* 0x010fc60007ffe006 */
[----:B------:R-:W-:-:S05]  /*2150*/  IMAD.IADD R20, R20, 0x1, R5 ;  /* 0x0000000114147824 */ /* 0x000fca00078e0205 */
[C---:B------:R-:W-:Y:S02]  /*2160*/  IADD3 R9, PT, PT, -R20.reuse, R9, R6 ;  /* 0x0000000914097210 */ /* 0x040fe40007ffe106 */
[----:B------:R-:W-:-:S04]  /*2170*/  SHF.L.W.U32.HI R22, R20, 0x4, R20 ;  /* 0x0000000414167819 */ /* 0x000fc80000010e14 */
        /* <DEDUP_REMOVED lines=16> */
[----:B------:R-:W-:Y:S01]  /*2280*/  LOP3.LUT R6, R6, R5, RZ, 0x3c, !PT ;  /* 0x0000000506067212 */ /* 0x000fe200078e3cff */
[----:B------:R-:W-:-:S03]  /*2290*/  IMAD.MOV.U32 R5, RZ, RZ, R18 ;  /* 0x000000ffff057224 */ /* 0x000fc600078e0012 */
[--C-:B------:R-:W-:Y:S01]  /*22a0*/  SHF.L.W.U32.HI R16, R6, 0x4, R6.reuse ;  /* 0x0000000406107819 */ /* 0x100fe20000010e06 */
[----:B------:R-:W-:Y:S02]  /*22b0*/  IMAD.IADD R17, R7, 0x1, -R6 ;  /* 0x0000000107117824 */ /* 0x000fe400078e0a06 */
[----:B------:R-:W-:-:S03]  /*22c0*/  IMAD.IADD R7, R20, 0x1, R7 ;  /* 0x0000000114077824 */ /* 0x000fc600078e0207 */
[----:B------:R-:W-:Y:S01]  /*22d0*/  LOP3.LUT R17, R16, R17, RZ, 0x3c, !PT ;  /* 0x0000001110117212 */ /* 0x000fe200078e3cff */
[----:B------:R-:W-:-:S07]  /*22e0*/  IMAD.IADD R6, R6, 0x1, R7 ;  /* 0x0000000106067824 */ /* 0x000fce00078e0207 */
.L_x_33:
[----:B------:R-:W-:Y:S05]  /*22f0*/  BSYNC.RECONVERGENT B2 ;  /* 0x0000000000027941 */ /* 0x000fea0003800200 */
.L_x_32:
[----:B------:R-:W-:Y:S01]  /*2300*/  IMAD.MOV.U32 R16, RZ, RZ, R18 ;  /* 0x000000ffff107224 */ /* 0x000fe200078e0012 */
[----:B------:R-:W-:Y:S06]  /*2310*/  @!P1 BRA `(.L_x_31) ;  /* 0x00000000007c9947 */ /* 0x000fec0003800000 */
[----:B------:R-:W3:Y:S04]  /*2320*/  LDL R18, [R5+0x8] ;  /* 0x0000080005127983 */ /* 0x000ee80000100800 */
[----:B------:R-:W5:Y:S04]  /*2330*/  LDL R16, [R5] ;  /* 0x0000000005107983 */ /* 0x000f680000100800 */
[----:B------:R-:W2:Y:S01]  /*2340*/  LDL R9, [R5+0x4] ;  /* 0x0000040005097983 */ /* 0x000ea20000100800 */
[----:B------:R-:W-:Y:S02]  /*2350*/  VIADD R8, R8, 0xfffffff4 ;  /* 0xfffffff408087836 */ /* 0x000fe40000000000 */
        /* <DEDUP_REMOVED lines=20> */
[----:B------:R-:W-:-:S04]  /*24a0*/  LOP3.LUT R6, R17, R6, RZ, 0x3c, !PT ;  /* 0x0000000611067212 */ /* 0x000fc800078e3cff */
[--C-:B------:R-:W-:Y:S01]  /*24b0*/  SHF.L.W.U32.HI R18, R6, 0x4, R6.reuse ;  /* 0x0000000406127819 */ /* 0x100fe20000010e06 */
[----:B------:R-:W-:Y:S02]  /*24c0*/  IMAD.IADD R17, R7, 0x1, -R6 ;  /* 0x0000000107117824 */ /* 0x000fe400078e0a06 */
[----:B------:R-:W-:Y:S02]  /*24d0*/  IMAD.IADD R7, R16, 0x1, R7 ;  /* 0x0000000110077824 */ /* 0x000fe400078e0207 */
[----:B------:R-:W-:Y:S01]  /*24e0*/  VIADD R16, R5, 0xc ;  /* 0x0000000c05107836 */ /* 0x000fe20000000000 */
[----:B------:R-:W-:Y:S01]  /*24f0*/  LOP3.LUT R17, R18, R17, RZ, 0x3c, !PT ;  /* 0x0000001112117212 */ /* 0x000fe200078e3cff */
[----:B------:R-:W-:-:S07]  /*2500*/  IMAD.IADD R6, R6, 0x1, R7 ;  /* 0x0000000106067824 */ /* 0x000fce00078e0207 */
.L_x_31:
[----:B------:R-:W-:Y:S05]  /*2510*/  BSYNC.RECONVERGENT B1 ;  /* 0x0000000000017941 */ /* 0x000fea0003800200 */
.L_x_26:
[----:B------:R-:W-:Y:S05]  /*2520*/  BSYNC.RECONVERGENT B0 ;  /* 0x0000000000007941 */ /* 0x000fea0003800200 */
.L_x_25:
[----:B------:R-:W-:Y:S01]  /*2530*/  ISETP.GT.AND P0, PT, R8, 0x5, PT ;  /* 0x000000050800780c */ /* 0x000fe20003f04270 */
[----:B------:R-:W-:Y:S04]  /*2540*/  BSSY.RECONVERGENT B0, `(.L_x_34) ;  /* 0x0000062000007945 */ /* 0x000fe80003800200 */
[----:B------:R-:W-:Y:S08]  /*2550*/  BSSY.RELIABLE B1, `(.L_x_35) ;  /* 0x000004a000017945 */ /* 0x000ff00003800100 */
[----:B------:R-:W-:Y:S05]  /*2560*/  @P0 BRA `(.L_x_36) ;  /* 0x0000000000680947 */ /* 0x000fea0003800000 */
[----:B------:R-:W-:-:S13]  /*2570*/  ISETP.GT.AND P0, PT, R8, 0x2, PT ;  /* 0x000000020800780c */ /* 0x000fda0003f04270 */
[----:B------:R-:W-:Y:S05]  /*2580*/  @P0 BRA `(.L_x_37) ;  /* 0x00000000001c0947 */ /* 0x000fea0003800000 */
[----:B------:R-:W-:-:S13]  /*2590*/  ISETP.NE.AND P0, PT, R8, RZ, PT ;  /* 0x000000ff0800720c */ /* 0x000fda0003f05270 */
[----:B------:R-:W-:Y:S05]  /*25a0*/  @!P0 BREAK.RELIABLE B1 ;  /* 0x0000000000018942 */ /* 0x000fea0003800100 */
[----:B------:R-:W-:Y:S05]  /*25b0*/  @!P0 BRA `(.L_x_38) ;  /* 0x0000000400688947 */ /* 0x000fea0003800000 */
[----:B------:R-:W-:-:S13]  /*25c0*/  ISETP.NE.AND P0, PT, R8, 0x1, PT ;  /* 0x000000010800780c */ /* 0x000fda0003f05270 */
[----:B------:R3:W5:Y:S04]  /*25d0*/  @P0 LDL.U16 R8, [R16] ;  /* 0x0000000010080983 */ /* 0x0007680000100400 */
[----:B------:R3:W5:Y:S01]  /*25e0*/  @!P0 LDL.U8 R8, [R16] ;  /* 0x0000000010088983 */ /* 0x0007620000100000 */
[----:B------:R-:W-:Y:S05]  /*25f0*/  BRA `(.L_x_39) ;  /* 0x0000000000fc7947 */ /* 0x000fea0003800000 */
.L_x_37:
[----:B0-----:R-:W-:Y:S01]  /*2600*/  IMAD.MOV.U32 R5, RZ, RZ, -0x3 ;  /* 0xfffffffdff057424 */ /* 0x001fe200078e00ff */
[----:B------:R-:W-:Y:S04]  /*2610*/  BSSY.RECONVERGENT B2, `(.L_x_40) ;  /* 0x000000e000027945 */ /* 0x000fe80003800200 */
[----:B------:R-:W-:-:S05]  /*2620*/  VIADDMNMX.U32 R5, R8, R5, 0x2, PT ;  /* 0x0000000208057446 */ /* 0x000fca0003800005 */
[----:B------:R-:W-:-:S04]  /*2630*/  IMAD.SHL.U32 R5, R5, 0x4, RZ ;  /* 0x0000000405057824 */ /* 0x000fc800078e00ff */
[----:B------:R-:W0:Y:S02]  /*2640*/  LDC R8, c[0x2][R5] ;  /* 0x0080000005087b82 */ /* 0x000e240000000800 */
[----:B0-----:R-:W-:-:S04]  /*2650*/  SHF.R.S32.HI R9, RZ, 0x1f, R8 ;  /* 0x0000001fff097819 */ /* 0x001fc80000011408 */
.L_x_114:
[----:B------:R-:W-:Y:S05]  /*2660*/  BRX R8 -0x2670                                       (*"BRANCH_TARGETS .L_x_115,.L_x_116,.L_x_117"*) ;  /* 0xffffffd808647949 */ /* 0x000fea000383ffff */
.L_x_117:
[----:B------:R-:W3:Y:S04]  /*2670*/  LDL.U8 R5, [R16+0x4] ;  /* 0x0000040010057983 */ /* 0x000ee80000100000 */
[----:B------:R0:W5:Y:S01]  /*2680*/  LDL R8, [R16] ;  /* 0x0000000010087983 */ /* 0x0001620000100800 */
[----:B---3--:R-:W-:Y:S01]  /*2690*/  IMAD.IADD R6, R6, 0x1, R5 ;  /* 0x0000000106067824 */ /* 0x008fe200078e0205 */
[----:B0-----:R-:W-:Y:S06]  /*26a0*/  BRA `(.L_x_41) ;  /* 0x0000000000107947 */ /* 0x001fec0003800000 */
.L_x_116:
[----:B------:R0:W5:Y:S01]  /*26b0*/  LDL R8, [R16] ;  /* 0x0000000010087983 */ /* 0x0001620000100800 */
[----:B------:R-:W-:Y:S05]  /*26c0*/  BRA `(.L_x_41) ;  /* 0x0000000000087947 */ /* 0x000fea0003800000 */
.L_x_115:
[----:B------:R-:W3:Y:S02]  /*26d0*/  LDL R8, [R16] ;  /* 0x0000000010087983 */ /* 0x000ee40000100800 */
[----:B---3--:R-:W-:-:S07]  /*26e0*/  LOP3.LUT R8, R8, 0xffffff, RZ, 0xc0, !PT ;  /* 0x00ffffff08087812 */ /* 0x008fce00078ec0ff */
.L_x_41:
[----:B------:R-:W-:Y:S05]  /*26f0*/  BSYNC.RECONVERGENT B2 ;  /* 0x0000000000027941 */ /* 0x000fea0003800200 */
.L_x_40:
[----:B------:R-:W-:Y:S05]  /*2700*/  BRA `(.L_x_39) ;  /* 0x0000000000b87947 */ /* 0x000fea0003800000 */
.L_x_36:
[----:B------:R-:W-:Y:S01]  /*2710*/  ISETP.GT.AND P0, PT, R8, 0x8, PT ;  /* 0x000000080800780c */ /* 0x000fe20003f04270 */
[----:B------:R-:W-:-:S12]  /*2720*/  BSSY.RECONVERGENT B2, `(.L_x_39) ;  /* 0x000002c000027945 */ /* 0x000fd80003800200 */
[----:B------:R-:W-:Y:S05]  /*2730*/  @P0 BRA `(.L_x_42) ;  /* 0x00000000004c0947 */ /* 0x000fea0003800000 */
[----:B0-----:R-:W-:-:S05]  /*2740*/  IMAD.MOV.U32 R5, RZ, RZ, -0x6 ;  /* 0xfffffffaff057424 */ /* 0x001fca00078e00ff */
[----:B------:R-:W-:-:S05]  /*2750*/  VIADDMNMX.U32 R5, R8, R5, 0x2, PT ;  /* 0x0000000208057446 */ /* 0x000fca0003800005 */
[----:B------:R-:W-:-:S04]  /*2760*/  IMAD.SHL.U32 R5, R5, 0x4, RZ ;  /* 0x0000000405057824 */ /* 0x000fc800078e00ff */
[----:B------:R-:W0:Y:S02]  /*2770*/  LDC R8, c[0x2][R5+0xc] ;  /* 0x0080030005087b82 */ /* 0x000e240000000800 */
[----:B0-----:R-:W-:-:S04]  /*2780*/  SHF.R.S32.HI R9, RZ, 0x1f, R8 ;  /* 0x0000001fff097819 */ /* 0x001fc80000011408 */
.L_x_118:
[----:B------:R-:W-:Y:S05]  /*2790*/  BRX R8 -0x27a0                                       (*"BRANCH_TARGETS .L_x_119,.L_x_120,.L_x_121"*) ;  /* 0xffffffd808187949 */ /* 0x000fea000383ffff */
.L_x_121:
[----:B------:R-:W3:Y:S04]  /*27a0*/  LDL R5, [R16+0x4] ;  /* 0x0000040010057983 */ /* 0x000ee80000100800 */
[----:B------:R0:W5:Y:S01]  /*27b0*/  LDL R8, [R16] ;  /* 0x0000000010087983 */ /* 0x0001620000100800 */
[----:B---3--:R-:W-:Y:S01]  /*27c0*/  IMAD.IADD R6, R6, 0x1, R5 ;  /* 0x0000000106067824 */ /* 0x008fe200078e0205 */
[----:B0-----:R-:W-:Y:S06]  /*27d0*/  BRA `(.L_x_43) ;  /* 0x0000000000807947 */ /* 0x001fec0003800000 */
.L_x_120:
[----:B------:R-:W3:Y:S04]  /*27e0*/  LDL R5, [R16+0x4] ;  /* 0x0000040010057983 */ /* 0x000ee80000100800 */
[----:B------:R0:W5:Y:S01]  /*27f0*/  LDL R8, [R16] ;  /* 0x0000000010087983 */ /* 0x0001620000100800 */
[----:B---3--:R-:W-:-:S05]  /*2800*/  LOP3.LUT R5, R5, 0xffffff, RZ, 0xc0, !PT ;  /* 0x00ffffff05057812 */ /* 0x008fca00078ec0ff */
[----:B------:R-:W-:Y:S01]  /*2810*/  IMAD.IADD R6, R6, 0x1, R5 ;  /* 0x0000000106067824 */ /* 0x000fe200078e0205 */
[----:B0-----:R-:W-:Y:S06]  /*2820*/  BRA `(.L_x_43) ;  /* 0x00000000006c7947 */ /* 0x001fec0003800000 */
.L_x_119:
[----:B------:R-:W3:Y:S04]  /*2830*/  LDL.U16 R5, [R16+0x4] ;  /* 0x0000040010057983 */ /* 0x000ee80000100400 */
[----:B------:R0:W5:Y:S01]  /*2840*/  LDL R8, [R16] ;  /* 0x0000000010087983 */ /* 0x0001620000100800 */
[----:B---3--:R-:W-:Y:S01]  /*2850*/  IMAD.IADD R6, R6, 0x1, R5 ;  /* 0x0000000106067824 */ /* 0x008fe200078e0205 */
[----:B0-----:R-:W-:Y:S06]  /*2860*/  BRA `(.L_x_43) ;  /* 0x00000000005c7947 */ /* 0x001fec0003800000 */
.L_x_42:
[----:B------:R-:W-:-:S13]  /*2870*/  ISETP.GT.AND P0, PT, R8, 0xa, PT ;  /* 0x0000000a0800780c */ /* 0x000fda0003f04270 */
[----:B------:R-:W-:Y:S05]  /*2880*/  @P0 BRA `(.L_x_44) ;  /* 0x0000000000280947 */ /* 0x000fea0003800000 */
[----:B------:R-:W-:Y:S01]  /*2890*/  ISETP.NE.AND P0, PT, R8, 0x9, PT ;  /* 0x000000090800780c */ /* 0x000fe20003f05270 */
[----:B0-----:R-:W3:Y:S04]  /*28a0*/  LDL R5, [R16+0x4] ;  /* 0x0000040010057983 */ /* 0x001ee80000100800 */
[----:B------:R0:W5:Y:S08]  /*28b0*/  LDL R8, [R16] ;  /* 0x0000000010087983 */ /* 0x0001700000100800 */
[----:B------:R-:W2:Y:S04]  /*28c0*/  @P0 LDL.U16 R18, [R16+0x8] ;  /* 0x0000080010120983 */ /* 0x000ea80000100400 */
[----:B------:R-:W4:Y:S01]  /*28d0*/  @!P0 LDL.U8 R20, [R16+0x8] ;  /* 0x0000080010148983 */ /* 0x000f220000100000 */
[----:B---3--:R-:W-:-:S04]  /*28e0*/  @P0 IMAD.IADD R6, R6, 0x1, R5 ;  /* 0x0000000106060824 */ /* 0x008fc800078e0205 */
[----:B------:R-:W-:Y:S02]  /*28f0*/  @!P0 IMAD.IADD R6, R6, 0x1, R5 ;  /* 0x0000000106068824 */ /* 0x000fe400078e0205 */
[----:B--2---:R-:W-:-:S04]  /*2900*/  @P0 IMAD.IADD R17, R17, 0x1, R18 ;  /* 0x0000000111110824 */ /* 0x004fc800078e0212 */
[----:B----4-:R-:W-:Y:S01]  /*2910*/  @!P0 IMAD.IADD R17, R17, 0x1, R20 ;  /* 0x0000000111118824 */ /* 0x010fe200078e0214 */
[----:B0-----:R-:W-:Y:S06]  /*2920*/  BRA `(.L_x_43) ;  /* 0x00000000002c7947 */ /* 0x001fec0003800000 */
.L_x_44:
[----:B------:R-:W3:Y:S04]  /*2930*/  LDL R18, [R16+0x8] ;  /* 0x0000080010127983 */ /* 0x000ee80000100800 */
[----:B0-----:R-:W5:Y:S04]  /*2940*/  LDL R5, [R16+0x4] ;  /* 0x0000040010057983 */ /* 0x001f680000100800 */
[----:B------:R-:W2:Y:S01]  /*2950*/  LDL R9, [R16] ;  /* 0x0000000010097983 */ /* 0x000ea20000100800 */
[----:B------:R-:W-:-:S13]  /*2960*/  ISETP.NE.AND P0, PT, R8, 0xb, PT ;  /* 0x0000000b0800780c */ /* 0x000fda0003f05270 */
[----:B---3--:R-:W-:Y:S01]  /*2970*/  @P0 IMAD.IADD R17, R17, 0x1, R18 ;  /* 0x0000000111110824 */ /* 0x008fe200078e0212 */
[----:B------:R-:W-:Y:S01]  /*2980*/  @!P0 LOP3.LUT R18, R18, 0xffffff, RZ, 0xc0, !PT ;  /* 0x00ffffff12128812 */ /* 0x000fe200078ec0ff */
[----:B-----5:R-:W-:-:S04]  /*2990*/  @P0 IMAD.IADD R6, R6, 0x1, R5 ;  /* 0x0000000106060824 */ /* 0x020fc800078e0205 */
[----:B------:R-:W-:Y:S02]  /*29a0*/  @!P0 IMAD.IADD R17, R17, 0x1, R18 ;  /* 0x0000000111118824 */ /* 0x000fe400078e0212 */
[----:B--2---:R-:W-:Y:S02]  /*29b0*/  @P0 IMAD.MOV.U32 R8, RZ, RZ, R9 ;  /* 0x000000ffff080224 */ /* 0x004fe400078e0009 */
[----:B------:R-:W-:Y:S02]  /*29c0*/  @!P0 IMAD.IADD R6, R6, 0x1, R5 ;  /* 0x0000000106068824 */ /* 0x000fe400078e0205 */
[----:B------:R-:W-:-:S07]  /*29d0*/  @!P0 IMAD.MOV.U32 R8, RZ, RZ, R9 ;  /* 0x000000ffff088224 */ /* 0x000fce00078e0009 */
.L_x_43:
[----:B------:R-:W-:Y:S05]  /*29e0*/  BSYNC.RECONVERGENT B2 ;  /* 0x0000000000027941 */ /* 0x000fea0003800200 */
.L_x_39:
[----:B------:R-:W-:Y:S05]  /*29f0*/  BSYNC.RELIABLE B1 ;  /* 0x0000000000017941 */ /* 0x000fea0003800100 */
.L_x_35:
[----:B0-----:R-:W-:Y:S01]  /*2a00*/  LOP3.LUT R5, R6, R17, RZ, 0x3c, !PT ;  /* 0x0000001106057212 */ /* 0x001fe200078e3cff */
[----:B-----5:R-:W-:Y:S01]  /*2a10*/  IMAD.IADD R8, R8, 0x1, R7 ;  /* 0x0000000108087824 */ /* 0x020fe200078e0207 */
[----:B---3--:R-:W-:-:S05]  /*2a20*/  SHF.L.W.U32.HI R16, R6, 0xe, R6 ;  /* 0x0000000e06107819 */ /* 0x008fca0000010e06 */
[----:B------:R-:W-:-:S05]  /*2a30*/  IMAD.IADD R5, R5, 0x1, -R16 ;  /* 0x0000000105057824 */ /* 0x000fca00078e0a10 */
[C---:B------:R-:W-:Y:S02]  /*2a40*/  LOP3.LUT R8, R5.reuse, R8, RZ, 0x3c, !PT ;  /* 0x0000000805087212 */ /* 0x040fe400078e3cff */
[----:B------:R-:W-:-:S05]  /*2a50*/  SHF.L.W.U32.HI R7, R5, 0xb, R5 ;  /* 0x0000000b05077819 */ /* 0x000fca0000010e05 */
        /* <DEDUP_REMOVED lines=15> */
[----:B------:R-:W-:-:S07]  /*2b50*/  IMAD.IADD R17, R8, 0x1, -R7 ;  /* 0x0000000108117824 */ /* 0x000fce00078e0a07 */
.L_x_38:
[----:B------:R-:W-:Y:S05]  /*2b60*/  BSYNC.RECONVERGENT B0 ;  /* 0x0000000000007941 */ /* 0x000fea0003800200 */
.L_x_34:
[----:B------:R-:W3:Y:S01]  /*2b70*/  LDCU UR4, c[0x0][0x398] ;  /* 0x00007300ff0477ac */ /* 0x000ee20008000800 */
[----:B------:R-:W5:Y:S01]  /*2b80*/  LDC.64 R6, c[0x0][0x3a8] ;  /* 0x0000ea00ff067b82 */ /* 0x000f620000000a00 */
[----:B------:R-:W-:Y:S01]  /*2b90*/  BSSY B0, `(.L_x_45) ;  /* 0x0000015000007945 */ /* 0x000fe20003800000 */
[----:B------:R-:W-:Y:S01]  /*2ba0*/  LOP3.LUT R18, R17, 0xff, RZ, 0xc0, !PT ;  /* 0x000000ff11127812 */ /* 0x000fe200078ec0ff */
[----:B---3--:R-:W-:-:S06]  /*2bb0*/  UIADD3 UR4, UPT, UPT, UR4, -0x4, URZ ;  /* 0xfffffffc04047890 */ /* 0x008fcc000fffe0ff */
[----:B0-----:R-:W-:-:S04]  /*2bc0*/  SHF.L.U32 R4, R4, UR4, RZ ;  /* 0x0000000404047c19 */ /* 0x001fc800080006ff */
[----:B------:R-:W-:-:S05]  /*2bd0*/  LOP3.LUT R19, R17, R4, RZ, 0x30, !PT ;  /* 0x0000000411137212 */ /* 0x000fca00078e30ff */
[----:B-----5:R-:W-:-:S07]  /*2be0*/  IMAD.WIDE.U32 R4, R19, 0x4, R6 ;  /* 0x0000000413047825 */ /* 0x020fce00078e0006 */
.L_x_48:
[----:B------:R-:W-:Y:S01]  /*2bf0*/  BSSY B1, `(.L_x_46) ;  /* 0x0000006000017945 */ /* 0x000fe20003800000 */
.L_x_47:
[----:B------:R-:W3:Y:S01]  /*2c00*/  LDG.E R6, desc[UR6][R4.64] ;  /* 0x0000000604067981 */ /* 0x000ee2000c1e1900 */
[----:B------:R-:W-:Y:S05]  /*2c10*/  YIELD ;  /* 0x0000000000007946 */ /* 0x000fea0003800000 */
[----:B---3--:R0:W-:Y:S01]  /*2c20*/  STL [R1], R6 ;  /* 0x0000000601007387 */ /* 0x0081e20000100800 */
[----:B------:R-:W-:-:S13]  /*2c30*/  ISETP.NE.AND P0, PT, R6, -0x1, PT ;  /* 0xffffffff0600780c */ /* 0x000fda0003f05270 */
[----:B0-----:R-:W-:Y:S05]  /*2c40*/  @!P0 BRA `(.L_x_47) ;  /* 0xfffffffc00ec8947 */ /* 0x001fea000383ffff */
[----:B------:R-:W-:Y:S05]  /*2c50*/  BSYNC B1 ;  /* 0x0000000000017941 */ /* 0x000fea0003800000 */
.L_x_46:
[----:B------:R-:W3:Y:S01]  /*2c60*/  LDL R8, [R1] ;  /* 0x0000000001087983 */ /* 0x000ee20000100800 */
[----:B------:R-:W-:-:S03]  /*2c70*/  VIADD R9, R6, 0x1 ;  /* 0x0000000106097836 */ /* 0x000fc60000000000 */
[----:B------:R-:W5:Y:S04]  /*2c80*/  LDL R7, [R1] ;  /* 0x0000000001077983 */ /* 0x000f680000100800 */
[----:B---3--:R-:W3:Y:S04]  /*2c90*/  ATOMG.E.CAS.STRONG.GPU PT, R8, [R4], R8, R9 ;  /* 0x00000008040873a9 */ /* 0x008ee800001ee109 */
[----:B------:R0:W-:Y:S04]  /*2ca0*/  STL [R1+0x4], R9 ;  /* 0x0000040901007387 */ /* 0x0001e80000100800 */
[----:B---3--:R0:W-:Y:S01]  /*2cb0*/  STL [R1+0x8], R8 ;  /* 0x0000080801007387 */ /* 0x0081e20000100800 */
[----:B-----5:R-:W-:-:S13]  /*2cc0*/  ISETP.NE.AND P0, PT, R8, R7, PT ;  /* 0x000000070800720c */ /* 0x020fda0003f05270 */
[----:B0-----:R-:W-:Y:S05]  /*2cd0*/  @P0 BRA `(.L_x_48) ;  /* 0xfffffffc00c40947 */ /* 0x001fea000383ffff */
[----:B------:R-:W-:Y:S05]  /*2ce0*/  BSYNC B0 ;  /* 0x0000000000007941 */ /* 0x000fea0003800000 */
.L_x_45:
[----:B------:R-:W0:Y:S01]  /*2cf0*/  LDC.64 R6, c[0x0][0x3a0] ;  /* 0x0000e800ff067b82 */ /* 0x000e220000000a00 */
[----:B------:R-:W-:-:S04]  /*2d00*/  IMAD.SHL.U32 R9, R19, 0x10, RZ ;  /* 0x0000001013097824 */ /* 0x000fc800078e00ff */
[----:B0-----:R-:W-:-:S05]  /*2d10*/  IMAD.WIDE.U32 R6, R9, 0xa8, R6 ;  /* 0x000000a809067825 */ /* 0x001fca00078e0006 */
[----:B------:R-:W3:Y:S01]  /*2d20*/  LDG.E.STRONG.SYS R9, desc[UR6][R6.64+0xc] ;  /* 0x00000c0606097981 */ /* 0x000ee2000c1f5900 */
[----:B------:R-:W-:Y:S01]  /*2d30*/  IMAD.MOV.U32 R8, RZ, RZ, 0x48 ;  /* 0x00000048ff087424 */ /* 0x000fe200078e00ff */
[----:B------:R-:W-:Y:S01]  /*2d40*/  SHF.R.S32.HI R19, RZ, 0x2, R2 ;  /* 0x00000002ff137819 */ /* 0x000fe20000011402 */
[----:B------:R-:W-:Y:S03]  /*2d50*/  BSSY.RECONVERGENT B0, `(.L_x_49) ;  /* 0x000018b000007945 */ /* 0x000fe60003800200 */
[----:B------:R0:W-:Y:S01]  /*2d60*/  STS [R13+0x8], R8 ;  /* 0x000008080d007388 */ /* 0x0001e20000000800 */
[----:B------:R-:W-:Y:S02]  /*2d70*/  VIMNMX.U32 R19, PT, PT, R19, 0x1, !PT ;  /* 0x0000000113137848 */ /* 0x000fe40007fe0000 */
[----:B---3--:R-:W-:-:S13]  /*2d80*/  ISETP.NE.AND P0, PT, R9, RZ, PT ;  /* 0x000000ff0900720c */ /* 0x008fda0003f05270 */
[----:B0-----:R-:W-:Y:S05]  /*2d90*/  @!P0 BRA `(.L_x_50) ;  /* 0x00000000005c8947 */ /* 0x001fea0003800000 */
[----:B------:R-:W3:Y:S02]  /*2da0*/  LDG.E.STRONG.SYS R9, desc[UR6][R6.64+0x10] ;  /* 0x0000100606097981 */ /* 0x000ee4000c1f5900 */
[----:B---3--:R-:W-:-:S13]  /*2db0*/  ISETP.NE.AND P0, PT, R18, R9, PT ;  /* 0x000000091200720c */ /* 0x008fda0003f05270 */
[----:B------:R-:W-:Y:S05]  /*2dc0*/  @P0 BRA `(.L_x_50) ;  /* 0x0000000000500947 */ /* 0x000fea0003800000 */
[----:B------:R-:W-:Y:S01]  /*2dd0*/  ISETP.GE.U32.AND P0, PT, R2, 0x4, PT ;  /* 0x000000040200780c */ /* 0x000fe20003f06070 */
[----:B------:R-:W-:Y:S02]  /*2de0*/  IMAD.MOV.U32 R8, RZ, RZ, R6 ;  /* 0x000000ffff087224 */ /* 0x000fe400078e0006 */
[----:B------:R-:W-:-:S10]  /*2df0*/  IMAD.MOV.U32 R9, RZ, RZ, R7 ;  /* 0x000000ffff097224 */ /* 0x000fd400078e0007 */
[----:B------:R-:W-:Y:S05]  /*2e00*/  @!P0 BRA `(.L_x_51) ;  /* 0x0000001400d88947 */ /* 0x000fea0003800000 */
[----:B------:R-:W3:Y:S04]  /*2e10*/  LDL R9, [R1+0x10] ;  /* 0x0000100001097983 */ /* 0x000ee80000100800 */
[----:B------:R-:W3:Y:S02]  /*2e20*/  LDG.E R8, desc[UR6][R6.64+0x1c] ;  /* 0x00001c0606087981 */ /* 0x000ee4000c1e1900 */
[----:B---3--:R-:W-:-:S13]  /*2e30*/  ISETP.NE.AND P0, PT, R9, R8, PT ;  /* 0x000000080900720c */ /* 0x008fda0003f05270 */
[----:B------:R-:W-:Y:S05]  /*2e40*/  @P0 BRA `(.L_x_50) ;  /* 0x0000000000300947 */ /* 0x000fea0003800000 */
[----:B------:R-:W-:-:S07]  /*2e50*/  IMAD.MOV.U32 R16, RZ, RZ, RZ ;  /* 0x000000ffff107224 */ /* 0x000fce00078e00ff */
.L_x_52:
[----:B------:R-:W-:Y:S02]  /*2e60*/  VIADD R16, R16, 0x1 ;  /* 0x0000000110107836 */ /* 0x000fe40000000000 */
[----:B------:R-:W-:Y:S02]  /*2e70*/  IMAD.MOV.U32 R8, RZ, RZ, R6 ;  /* 0x000000ffff087224 */ /* 0x000fe400078e0006 */
[----:B------:R-:W-:Y:S01]  /*2e80*/  IMAD.MOV.U32 R9, RZ, RZ, R7 ;  /* 0x000000ffff097224 */ /* 0x000fe200078e0007 */
[----:B------:R-:W-:-:S13]  /*2e90*/  ISETP.NE.AND P0, PT, R16, R19, PT ;  /* 0x000000131000720c */ /* 0x000fda0003f05270 */
[----:B------:R-:W-:Y:S05]  /*2ea0*/  @!P0 BRA `(.L_x_51) ;  /* 0x0000001400b08947 */ /* 0x000fea0003800000 */
[----:B------:R-:W-:-:S04]  /*2eb0*/  IMAD.WIDE.U32 R8, R16, 0x4, R6 ;  /* 0x0000000410087825 */ /* 0x000fc800078e0006 */
[----:B------:R-:W-:Y:S02]  /*2ec0*/  IMAD R17, R16, 0x4, R1 ;  /* 0x0000000410117824 */ /* 0x000fe400078e0201 */
[----:B------:R-:W3:Y:S04]  /*2ed0*/  LDG.E R8, desc[UR6][R8.64+0x1c] ;  /* 0x00001c0608087981 */ /* 0x000ee8000c1e1900 */
[----:B------:R-:W3:Y:S02]  /*2ee0*/  LDL R17, [R17+0x10] ;  /* 0x0000100011117983 */ /* 0x000ee40000100800 */
[----:B---3--:R-:W-:-:S13]  /*2ef0*/  ISETP.NE.AND P0, PT, R17, R8, PT ;  /* 0x000000081100720c */ /* 0x008fda0003f05270 */
[----:B------:R-:W-:Y:S05]  /*2f00*/  @!P0 BRA `(.L_x_52) ;  /* 0xfffffffc00d48947 */ /* 0x000fea000383ffff */
.L_x_50:
[----:B------:R-:W3:Y:S02]  /*2f10*/  LDG.E.STRONG.SYS R8, desc[UR6][R6.64+0xb4] ;  /* 0x0000b40606087981 */ /* 0x000ee4000c1f5900 */
[----:B---3--:R-:W-:-:S13]  /*2f20*/  ISETP.NE.AND P0, PT, R8, RZ, PT ;  /* 0x000000ff0800720c */ /* 0x008fda0003f05270 */
[----:B------:R-:W-:Y:S05]  /*2f30*/  @!P0 BRA `(.L_x_53) ;  /* 0x0000000000548947 */ /* 0x000fea0003800000 */
[----:B------:R-:W3:Y:S02]  /*2f40*/  LDG.E.STRONG.SYS R9, desc[UR6][R6.64+0xb8] ;  /* 0x0000b80606097981 */ /* 0x000ee4000c1f5900 */
[----:B---3--:R-:W-:-:S13]  /*2f50*/  ISETP.NE.AND P0, PT, R18, R9, PT ;  /* 0x000000091200720c */ /* 0x008fda0003f05270 */
[----:B------:R-:W-:Y:S05]  /*2f60*/  @P0 BRA `(.L_x_53) ;  /* 0x0000000000480947 */ /* 0x000fea0003800000 */
[----:B------:R-:W-:Y:S02]  /*2f70*/  ISETP.GE.U32.AND P1, PT, R2, 0x4, PT ;  /* 0x000000040200780c */ /* 0x000fe40003f26070 */
[----:B------:R-:W-:-:S05]  /*2f80*/  IADD3 R8, P0, PT, R6, 0xa8, RZ ;  /* 0x000000a806087810 */ /* 0x000fca0007f1e0ff */
[----:B------:R-:W-:-:S06]  /*2f90*/  IMAD.X R9, RZ, RZ, R7, P0 ;  /* 0x000000ffff097224 */ /* 0x000fcc00000e0607 */
[----:B------:R-:W-:Y:S05]  /*2fa0*/  @!P1 BRA `(.L_x_51) ;  /* 0x0000001400709947 */ /* 0x000fea0003800000 */
[----:B------:R-:W3:Y:S04]  /*2fb0*/  LDL R17, [R1+0x10] ;  /* 0x0000100001117983 */ /* 0x000ee80000100800 */
[----:B------:R-:W3:Y:S02]  /*2fc0*/  LDG.E R16, desc[UR6][R8.64+0x1c] ;  /* 0x00001c0608107981 */ /* 0x000ee4000c1e1900 */
[----:B---3--:R-:W-:-:S13]  /*2fd0*/  ISETP.NE.AND P0, PT, R17, R16, PT ;  /* 0x000000101100720c */ /* 0x008fda0003f05270 */
[----:B------:R-:W-:Y:S05]  /*2fe0*/  @P0 BRA `(.L_x_53) ;  /* 0x0000000000280947 */ /* 0x000fea0003800000 */
[----:B------:R-:W-:-:S07]  /*2ff0*/  IMAD.MOV.U32 R20, RZ, RZ, RZ ;  /* 0x000000ffff147224 */ /* 0x000fce00078e00ff */
.L_x_54:
[----:B------:R-:W-:-:S05]  /*3000*/  VIADD R20, R20, 0x1 ;  /* 0x0000000114147836 */ /* 0x000fca0000000000 */
        /* <DEDUP_REMOVED lines=8> */
.L_x_53:
        /* <DEDUP_REMOVED lines=15> */
.L_x_56:
        /* <DEDUP_REMOVED lines=9> */
.L_x_55:
        /* <DEDUP_REMOVED lines=15> */
.L_x_58:
        /* <DEDUP_REMOVED lines=9> */
.L_x_57:
        /* <DEDUP_REMOVED lines=15> */
.L_x_60:
        /* <DEDUP_REMOVED lines=9> */
.L_x_59:
        /* <DEDUP_REMOVED lines=15> */
.L_x_62:
        /* <DEDUP_REMOVED lines=9> */
.L_x_61:
        /* <DEDUP_REMOVED lines=15> */
.L_x_64:
        /* <DEDUP_REMOVED lines=9> */
.L_x_63:
        /* <DEDUP_REMOVED lines=15> */
.L_x_66:
        /* <DEDUP_REMOVED lines=9> */
.L_x_65:
        /* <DEDUP_REMOVED lines=15> */
.L_x_68:
        /* <DEDUP_REMOVED lines=9> */
.L_x_67:
        /* <DEDUP_REMOVED lines=15> */
.L_x_70:
        /* <DEDUP_REMOVED lines=9> */
.L_x_69:
        /* <DEDUP_REMOVED lines=15> */
.L_x_72:
        /* <DEDUP_REMOVED lines=9> */
.L_x_71:
        /* <DEDUP_REMOVED lines=15> */
.L_x_74:
        /* <DEDUP_REMOVED lines=9> */
.L_x_73:
        /* <DEDUP_REMOVED lines=15> */
.L_x_76:
        /* <DEDUP_REMOVED lines=9> */
.L_x_75:
        /* <DEDUP_REMOVED lines=15> */
.L_x_78:
        /* <DEDUP_REMOVED lines=9> */
.L_x_77:
        /* <DEDUP_REMOVED lines=15> */
.L_x_80:
        /* <DEDUP_REMOVED lines=9> */
.L_x_79:
[----:B------:R-:W3:Y:S01]  /*4410*/  LDG.E.STRONG.SYS R8, desc[UR6][R6.64+0x9e4] ;  /* 0x0009e40606087981 */ /* 0x000ee2000c1f5900 */
[----:B------:R-:W-:Y:S01]  /*4420*/  IMAD.MOV.U32 R16, RZ, RZ, RZ ;  /* 0x000000ffff107224 */ /* 0x000fe200078e00ff */
        /* <DEDUP_REMOVED lines=9> */
[----:B------:R-:W-:-:S07]  /*44c0*/  IMAD.MOV.U32 R2, RZ, RZ, RZ ;  /* 0x000000ffff027224 */ /* 0x000fce00078e00ff */
.L_x_82:
[----:B------:R-:W-:-:S04]  /*44d0*/  IMAD.WIDE.U32 R6, R2, 0x4, R8 ;  /* 0x0000000402067825 */ /* 0x000fc800078e0008 */
[----:B------:R-:W-:Y:S02]  /*44e0*/  IMAD R17, R2, 0x4, R1 ;  /* 0x0000000402117824 */ /* 0x000fe400078e0201 */
[----:B------:R-:W3:Y:S04]  /*44f0*/  LDG.E R7, desc[UR6][R6.64+0x1c] ;  /* 0x00001c0606077981 */ /* 0x000ee8000c1e1900 */
[----:B------:R-:W3:Y:S02]  /*4500*/  LDL R16, [R17+0x10] ;  /* 0x0000100011107983 */ /* 0x000ee40000100800 */
[----:B---3--:R-:W-:Y:S01]  /*4510*/  ISETP.NE.AND P0, PT, R16, R7, PT ;  /* 0x000000071000720c */ /* 0x008fe20003f05270 */
[----:B------:R-:W-:-:S12]  /*4520*/  IMAD.MOV.U32 R16, RZ, RZ, RZ ;  /* 0x000000ffff107224 */ /* 0x000fd800078e00ff */
[----:B------:R-:W-:Y:S05]  /*4530*/  @P0 BRA `(.L_x_81) ;  /* 0x0000000000300947 */ /* 0x000fea0003800000 */
[----:B------:R-:W-:-:S05]  /*4540*/  VIADD R2, R2, 0x1 ;  /* 0x0000000102027836 */ /* 0x000fca0000000000 */
[----:B------:R-:W-:-:S13]  /*4550*/  ISETP.NE.AND P0, PT, R2, R19, PT ;  /* 0x000000130200720c */ /* 0x000fda0003f05270 */
[----:B------:R-:W-:Y:S05]  /*4560*/  @P0 BRA `(.L_x_82) ;  /* 0xfffffffc00d80947 */ /* 0x000fea000383ffff */
.L_x_51:
[----:B------:R-:W3:Y:S01]  /*4570*/  LDG.E.64.STRONG.SYS R6, desc[UR6][R8.64] ;  /* 0x0000000608067981 */ /* 0x000ee2000c1f5b00 */
[----:B------:R-:W0:Y:S03]  /*4580*/  LDC R17, c[0x0][0x3b0] ;  /* 0x0000ec00ff117b82 */ /* 0x000e260000000800 */
[----:B------:R-:W5:Y:S01]  /*4590*/  LDG.E.STRONG.SYS R2, desc[UR6][R8.64+0x18] ;  /* 0x0000180608027981 */ /* 0x000f62000c1f5900 */
[----:B------:R-:W-:Y:S02]  /*45a0*/  IMAD.MOV.U32 R19, RZ, RZ, 0x2 ;  /* 0x00000002ff137424 */ /* 0x000fe400078e00ff */
[----:B------:R-:W-:Y:S01]  /*45b0*/  IMAD.MOV.U32 R16, RZ, RZ, 0x1 ;  /* 0x00000001ff107424 */ /* 0x000fe200078e00ff */
[----:B0-----:R0:W-:Y:S04]  /*45c0*/  STG.E.STRONG.SYS desc[UR6][R8.64+0x8], R17 ;  /* 0x0000081108007986 */ /* 0x0011e8000c115906 */
[----:B------:R0:W-:Y:S04]  /*45d0*/  STG.E.STRONG.SYS desc[UR6][R8.64+0xc], R19 ;  /* 0x00000c1308007986 */ /* 0x0001e8000c115906 */
[----:B---3--:R0:W-:Y:S04]  /*45e0*/  STS.64 [R13], R6 ;  /* 0x000000060d007388 */ /* 0x0081e80000000a00 */
[----:B-----5:R0:W-:Y:S02]  /*45f0*/  STS [R13+0x8], R2 ;  /* 0x000008020d007388 */ /* 0x0201e40000000800 */
.L_x_81:
[----:B------:R-:W-:Y:S05]  /*4600*/  BSYNC.RECONVERGENT B0 ;  /* 0x0000000000007941 */ /* 0x000fea0003800200 */
.L_x_49:
[----:B0-----:R-:W-:-:S05]  /*4610*/  IMAD.MOV.U32 R7, RZ, RZ, -0x1 ;  /* 0xffffffffff077424 */ /* 0x001fca00078e00ff */
[----:B------:R3:W5:Y:S04]  /*4620*/  ATOMG.E.ADD.STRONG.GPU PT, RZ, desc[UR6][R4.64], R7 ;  /* 0x8000000704ff79a8 */ /* 0x00076800081ef106 */
[----:B------:R3:W-:Y:S01]  /*4630*/  STS [R15], R16 ;  /* 0x000000100f007388 */ /* 0x0007e20000000800 */
[----:B------:R-:W-:Y:S05]  /*4640*/  BRA `(.L_x_23) ;  /* 0x0000000800c87947 */ /* 0x000fea0003800000 */
.L_x_24:
[----:B------:R-:W0:Y:S01]  /*4650*/  LDS.128 R4, [R13+0x10] ;  /* 0x000010000d047984 */ /* 0x000e220000000c00 */
[----:B------:R-:W-:Y:S03]  /*4660*/  BSSY.RECONVERGENT B0, `(.L_x_83) ;  /* 0x00000ab000007945 */ /* 0x000fe60003800200 */
[----:B------:R-:W3:Y:S04]  /*4670*/  LDS.64 R8, [R13+0x30] ;  /* 0x000030000d087984 */ /* 0x000ee80000000a00 */
[----:B------:R-:W5:Y:S04]  /*4680*/  LDS.U16 R18, [R13+0x2e] ;  /* 0x00002e000d127984 */ /* 0x000f680000000400 */
[----:B------:R-:W1:Y:S04]  /*4690*/  LDS.U16 R19, [R13+0x38] ;  /* 0x000038000d137984 */ /* 0x000e680000000400 */
[----:B------:R-:W2:Y:S04]  /*46a0*/  LDS.U8 R21, [R13+0x22] ;  /* 0x000022000d157984 */ /* 0x000ea80000000000 */
[----:B------:R0:W-:Y:S02]  /*46b0*/  STS.U16 [R13+0x3c], RZ ;  /* 0x00003cff0d007388 */ /* 0x0001e40000000400 */
[----:B0-----:R-:W-:-:S02]  /*46c0*/  PRMT R17, R5, 0x5432, R6 ;  /* 0x0000543205117816 */ /* 0x001fc40000000006 */
[----:B------:R-:W-:Y:S02]  /*46d0*/  PRMT R16, R7, 0x5432, R5 ;  /* 0x0000543207107816 */ /* 0x000fe40000000005 */
[----:B---3--:R-:W-:Y:S02]  /*46e0*/  PRMT R20, RZ, 0x7610, R8 ;  /* 0x00007610ff147816 */ /* 0x008fe40000000008 */
[----:B------:R-:W-:Y:S01]  /*46f0*/  PRMT R2, R6, 0x5432, R7 ;  /* 0x0000543206027816 */ /* 0x000fe20000000007 */
[----:B------:R0:W-:Y:S01]  /*4700*/  STS.64 [R13+0x18], R16 ;  /* 0x000018100d007388 */ /* 0x0001e20000000a00 */
[C---:B------:R-:W-:Y:S02]  /*4710*/  PRMT R22, R9.reuse, 0x7632, R22 ;  /* 0x0000763209167816 */ /* 0x040fe40000000016 */
[----:B-----5:R-:W-:Y:S01]  /*4720*/  PRMT R4, R9, 0x5410, R18 ;  /* 0x0000541009047816 */ /* 0x020fe20000000012 */
[----:B------:R0:W-:Y:S01]  /*4730*/  STS [R13+0x2c], R20 ;  /* 0x00002c140d007388 */ /* 0x0001e20000000800 */
[----:B-1----:R-:W-:-:S02]  /*4740*/  PRMT R5, R8, 0x5410, R19 ;  /* 0x0000541008057816 */ /* 0x002fc40000000013 */
[----:B------:R-:W-:Y:S01]  /*4750*/  PRMT R6, RZ, 0x7610, R6 ;  /* 0x00007610ff067816 */ /* 0x000fe20000000006 */
[----:B------:R0:W-:Y:S01]  /*4760*/  STS.U16 [R13+0x38], R22 ;  /* 0x000038160d007388 */ /* 0x0001e20000000400 */
[----:B--2---:R-:W-:-:S03]  /*4770*/  IMAD.SHL.U32 R21, R21, 0x4, RZ ;  /* 0x0000000415157824 */ /* 0x004fc600078e00ff */
[----:B------:R0:W-:Y:S02]  /*4780*/  STS.64 [R13+0x30], R4 ;  /* 0x000030040d007388 */ /* 0x0001e40000000a00 */
[----:B------:R-:W-:Y:S02]  /*4790*/  LOP3.LUT P0, R21, R21, 0x3c, RZ, 0xc0, !PT ;  /* 0x0000003c15157812 */ /* 0x000fe4000780c0ff */
[----:B------:R0:W-:Y:S11]  /*47a0*/  STS [R13+0x14], R2 ;  /* 0x000014020d007388 */ /* 0x0001f60000000800 */
[----:B0-----:R-:W-:Y:S05]  /*47b0*/  @!P0 BRA `(.L_x_84) ;  /* 0x0000000800548947 */ /* 0x001fea0003800000 */
        /* <DEDUP_REMOVED lines=14> */
.L_x_88:
[----:B------:R-:W0:Y:S01]  /*48a0*/  LDS.U16 R5, [R7] ;  /* 0x0000000007057984 */ /* 0x000e220000000400 */
[----:B------:R-:W-:Y:S01]  /*48b0*/  ISETP.NE.AND P1, PT, R6, 0x22, PT ;  /* 0x000000220600780c */ /* 0x000fe20003f25270 */
[----:B------:R-:W-:Y:S01]  /*48c0*/  VIADD R8, R8, 0x8 ;  /* 0x0000000808087836 */ /* 0x000fe20000000000 */
[----:B------:R-:W-:Y:S01]  /*48d0*/  PLOP3.LUT P2, PT, PT, PT, PT, 0x8, 0x80 ;  /* 0x000000000080781c */ /* 0x000fe20003f4e170 */
[----:B------:R-:W-:Y:S01]  /*48e0*/  LDS.U16 R18, [R7+0x4] ;  /* 0x0000040007127984 */ /* 0x000fe20000000400 */
[----:B------:R-:W-:-:S09]  /*48f0*/  VIADD R6, R6, 0x10 ;  /* 0x0000001006067836 */ /* 0x000fd20000000000 */
[----:B------:R-:W1:Y:S01]  /*4900*/  @P1 LDS.U16 R17, [R7+0x2] ;  /* 0x0000020007111984 */ /* 0x000e620000000400 */
[----:B0-----:R-:W-:-:S05]  /*4910*/  SHF.R.U32.HI R16, RZ, 0x8, R5 ;  /* 0x00000008ff107819 */ /* 0x001fca0000011605 */
[----:B------:R-:W-:-:S05]  /*4920*/  IMAD R16, R5, 0x100, R16 ;  /* 0x0000010005107824 */ /* 0x000fca00078e0210 */
[----:B------:R-:W-:-:S05]  /*4930*/  LOP3.LUT R5, R16, 0xffff, RZ, 0xc0, !PT ;  /* 0x0000ffff10057812 */ /* 0x000fca00078ec0ff */
[----:B------:R-:W-:Y:S01]  /*4940*/  IMAD.IADD R9, R5, 0x1, R4 ;  /* 0x0000000105097824 */ /* 0x000fe200078e0204 */
[----:B-1----:R-:W-:-:S04]  /*4950*/  @P1 SHF.R.U32.HI R4, RZ, 0x8, R17 ;  /* 0x00000008ff041819 */ /* 0x002fc80000011611 */
[----:B------:R-:W-:Y:S01]  /*4960*/  ISETP.GT.AND P0, PT, R9, 0xffff, PT ;  /* 0x0000ffff0900780c */ /* 0x000fe20003f04270 */
[----:B------:R-:W-:Y:S01]  /*4970*/  @P1 IMAD R4, R17, 0x100, R4 ;  /* 0x0000010011041824 */ /* 0x000fe200078e0204 */
[----:B------:R-:W-:-:S04]  /*4980*/  SHF.R.U32.HI R17, RZ, 0x8, R18 ;  /* 0x00000008ff117819 */ /* 0x000fc80000011612 */
[----:B------:R-:W-:Y:S01]  /*4990*/  @P1 LOP3.LUT R16, R4, 0xffff, RZ, 0xc0, !PT ;  /* 0x0000ffff04101812 */ /* 0x000fe200078ec0ff */
[----:B------:R-:W-:Y:S01]  /*49a0*/  IMAD R17, R18, 0x100, R17 ;  /* 0x0000010012117824 */ /* 0x000fe200078e0211 */
[----:B------:R-:W0:Y:S04]  /*49b0*/  LDS.64 R4, [R7+0x6] ;  /* 0x0000060007047984 */ /* 0x000e280000000a00 */
[----:B------:R-:W-:Y:S01]  /*49c0*/  LOP3.LUT R18, R17, 0xffff, RZ, 0xc0, !PT ;  /* 0x0000ffff11127812 */ /* 0x000fe200078ec0ff */
[----:B------:R-:W-:-:S04]  /*49d0*/  @P0 VIADD R9, R9, 0xffff0001 ;  /* 0xffff000109090836 */ /* 0x000fc80000000000 */
[----:B------:R-:W-:-:S05]  /*49e0*/  @P1 IMAD.IADD R16, R9, 0x1, R16 ;  /* 0x0000000109101824 */ /* 0x000fca00078e0210 */
[----:B------:R-:W-:-:S04]  /*49f0*/  @P1 ISETP.GT.AND P0, PT, R16, 0xffff, PT ;  /* 0x0000ffff1000180c */ /* 0x000fc80003f04270 */
[----:B------:R-:W-:-:S13]  /*4a00*/  @P1 PLOP3.LUT P2, PT, P0, PT, PT, 0x80, 0x8 ;  /* 0x000000000008181c */ /* 0x000fda000074f070 */
[----:B------:R-:W-:-:S04]  /*4a10*/  @P2 VIADD R16, R16, 0xffff0001 ;  /* 0xffff000110102836 */ /* 0x000fc80000000000 */
[----:B------:R-:W-:Y:S01]  /*4a20*/  @P1 IMAD.MOV.U32 R9, RZ, RZ, R16 ;  /* 0x000000ffff091224 */ /* 0x000fe200078e0010 */
[----:B------:R-:W-:-:S03]  /*4a30*/  ISETP.NE.AND P1, PT, R8, RZ, PT ;  /* 0x000000ff0800720c */ /* 0x000fc60003f25270 */
[----:B------:R-:W-:Y:S01]  /*4a40*/  IMAD.IADD R9, R18, 0x1, R9 ;  /* 0x0000000112097824 */ /* 0x000fe200078e0209 */
[C---:B0-----:R-:W-:Y:S01]  /*4a50*/  LOP3.LUT R16, R4.reuse, 0xffff, RZ, 0xc0, !PT ;  /* 0x0000ffff04107812 */ /* 0x041fe200078ec0ff */
[----:B------:R-:W-:-:S03]  /*4a60*/  IMAD.SHL.U32 R17, R4, 0x100, RZ ;  /* 0x0000010004117824 */ /* 0x000fc600078e00ff */
        /* <DEDUP_REMOVED lines=9> */
[----:B------:R-:W-:Y:S01]  /*4b00*/  SHF.R.U32.HI R4, RZ, 0x8, R16 ;  /* 0x00000008ff047819 */ /* 0x000fe20000011610 */
[----:B------:R-:W-:-:S03]  /*4b10*/  IMAD.SHL.U32 R16, R5, 0x100, RZ ;  /* 0x0000010005107824 */ /* 0x000fc600078e00ff */
[----:B------:R-:W-:Y:S02]  /*4b20*/  LOP3.LUT R4, R17, 0xffff, R4, 0xc8, !PT ;  /* 0x0000ffff11047812 */ /* 0x000fe400078ec804 */
[----:B------:R0:W1:Y:S03]  /*4b30*/  LDS.U16 R17, [R7+0xe] ;  /* 0x00000e0007117984 */ /* 0x0000660000000400 */
[----:B------:R-:W-:-:S04]  /*4b40*/  @P0 VIADD R9, R9, 0xffff0001 ;  /* 0xffff000109090836 */ /* 0x000fc80000000000 */
[----:B------:R-:W-:Y:S01]  /*4b50*/  IMAD.IADD R4, R9, 0x1, R4 ;  /* 0x0000000109047824 */ /* 0x000fe200078e0204 */
[----:B------:R-:W-:Y:S01]  /*4b60*/  LOP3.LUT R9, R5, 0xffff, RZ, 0xc0, !PT ;  /* 0x0000ffff05097812 */ /* 0x000fe200078ec0ff */
[----:B0-----:R-:W-:-:S03]  /*4b70*/  VIADD R7, R7, 0x10 ;  /* 0x0000001007077836 */ /* 0x001fc60000000000 */
        /* <DEDUP_REMOVED lines=9> */
[----:B------:R-:W-:-:S04]  /*4c10*/  SHF.R.U32.HI R5, RZ, 0x8, R9 ;  /* 0x00000008ff057819 */ /* 0x000fc80000011609 */
[----:B------:R-:W-:Y:S02]  /*4c20*/  LOP3.LUT R5, R16, 0xffff, R5, 0xc8, !PT ;  /* 0x0000ffff10057812 */ /* 0x000fe400078ec805 */
[----:B-1----:R-:W-:-:S03]  /*4c30*/  SHF.R.U32.HI R16, RZ, 0x8, R17 ;  /* 0x00000008ff107819 */ /* 0x002fc60000011611 */
[----:B------:R-:W-:Y:S02]  /*4c40*/  @P0 VIADD R4, R4, 0xffff0001 ;  /* 0xffff000104040836 */ /* 0x000fe40000000000 */
[----:B------:R-:W-:Y:S02]  /*4c50*/  IMAD R16, R17, 0x100, R16 ;  /* 0x0000010011107824 */ /* 0x000fe400078e0210 */
[----:B------:R-:W-:-:S03]  /*4c60*/  IMAD.IADD R4, R4, 0x1, R5 ;  /* 0x0000000104047824 */ /* 0x000fc600078e0205 */
[----:B------:R-:W-:Y:S02]  /*4c70*/  LOP3.LUT R5, R16, 0xffff, RZ, 0xc0, !PT ;  /* 0x0000ffff10057812 */ /* 0x000fe400078ec0ff */
[----:B------:R-:W-:-:S13]  /*4c80*/  ISETP.GT.AND P0, PT, R4, 0xffff, PT ;  /* 0x0000ffff0400780c */ /* 0x000fda0003f04270 */
[----:B------:R-:W-:-:S04]  /*4c90*/  @P0 VIADD R4, R4, 0xffff0001 ;  /* 0xffff000104040836 */ /* 0x000fc80000000000 */
[----:B------:R-:W-:-:S05]  /*4ca0*/  IMAD.IADD R4, R4, 0x1, R5 ;  /* 0x0000000104047824 */ /* 0x000fca00078e0205 */
[----:B------:R-:W-:-:S13]  /*4cb0*/  ISETP.GT.AND P0, PT, R4, 0xffff, PT ;  /* 0x0000ffff0400780c */ /* 0x000fda0003f04270 */
[----:B------:R-:W-:Y:S01]  /*4cc0*/  @P0 VIADD R4, R4, 0xffff0001 ;  /* 0xffff000104040836 */ /* 0x000fe20000000000 */
[----:B------:R-:W-:Y:S06]  /*4cd0*/  @P1 BRA `(.L_x_88) ;  /* 0xfffffff800f01947 */ /* 0x000fec000383ffff */
[----:B------:R-:W-:Y:S05]  /*4ce0*/  BSYNC.RECONVERGENT B2 ;  /* 0x0000000000027941 */ /* 0x000fea0003800200 */
.L_x_87:
[----:B------:R-:W-:-:S07]  /*4cf0*/  VIADD R6, R6, 0xffffffde ;  /* 0xffffffde06067836 */ /* 0x000fce0000000000 */
.L_x_86:
[----:B------:R-:W-:Y:S05]  /*4d00*/  BSYNC.RECONVERGENT B1 ;  /* 0x0000000000017941 */ /* 0x000fea0003800200 */
.L_x_85:
[----:B------:R-:W-:Y:S01]  /*4d10*/  ISETP.NE.AND P0, PT, R19, RZ, PT ;  /* 0x000000ff1300720c */ /* 0x000fe20003f05270 */
[----:B------:R-:W-:-:S12]  /*4d20*/  BSSY.RECONVERGENT B1, `(.L_x_89) ;  /* 0x000003d000017945 */ /* 0x000fd80003800200 */
[----:B------:R-:W-:Y:S05]  /*4d30*/  @!P0 BRA `(.L_x_90) ;  /* 0x0000000000ec8947 */ /* 0x000fea0003800000 */
[----:B------:R-:W-:Y:S01]  /*4d40*/  ISETP.GE.U32.AND P1, PT, R19, 0x4, PT ;  /* 0x000000041300780c */ /* 0x000fe20003f26070 */
[----:B------:R-:W-:Y:S01]  /*4d50*/  BSSY.RECONVERGENT B2, `(.L_x_91) ;  /* 0x0000025000027945 */ /* 0x000fe20003800200 */
[----:B------:R-:W-:-:S11]  /*4d60*/  LOP3.LUT P0, RZ, R2, 0x2, RZ, 0xc0, !PT ;  /* 0x0000000202ff7812 */ /* 0x000fd6000780c0ff */
[----:B------:R-:W-:Y:S05]  /*4d70*/  @!P1 BRA `(.L_x_92) ;  /* 0x0000000000889947 */ /* 0x000fea0003800000 */
[----:B------:R-:W-:Y:S01]  /*4d80*/  IMAD.IADD R9, R13, 0x1, R6 ;  /* 0x000000010d097824 */ /* 0x000fe200078e0206 */
[C---:B------:R-:W-:Y:S01]  /*4d90*/  ISETP.NE.AND P1, PT, R6.reuse, RZ, PT ;  /* 0x000000ff0600720c */ /* 0x040fe20003f25270 */
[----:B------:R-:W-:Y:S01]  /*4da0*/  VIADD R6, R6, 0x8 ;  /* 0x0000000806067836 */ /* 0x000fe20000000000 */
[----:B------:R-:W-:Y:S02]  /*4db0*/  PLOP3.LUT P3, PT, PT, PT, PT, 0x8, 0x80 ;  /* 0x000000000080781c */ /* 0x000fe40003f6e170 */
[----:B------:R-:W0:Y:S04]  /*4dc0*/  LDS.U16 R2, [R9+0x22] ;  /* 0x0000220009027984 */ /* 0x000e280000000400 */
[----:B------:R-:W-:Y:S05]  /*4dd0*/  LDS.U16 R8, [R9+0x26] ;  /* 0x0000260009087984 */ /* 0x000fea0000000400 */
[----:B------:R-:W1:Y:S01]  /*4de0*/  @P1 LDS.U16 R7, [R9+0x24] ;  /* 0x0000240009071984 */ /* 0x000e620000000400 */
[----:B0-----:R-:W-:-:S05]  /*4df0*/  SHF.R.U32.HI R5, RZ, 0x8, R2 ;  /* 0x00000008ff057819 */ /* 0x001fca0000011602 */
[----:B------:R-:W-:Y:S01]  /*4e00*/  IMAD R5, R2, 0x100, R5 ;  /* 0x0000010002057824 */ /* 0x000fe200078e0205 */
[----:B-1----:R-:W-:-:S04]  /*4e10*/  @P1 SHF.R.U32.HI R2, RZ, 0x8, R7 ;  /* 0x00000008ff021819 */ /* 0x002fc80000011607 */
[----:B------:R-:W-:Y:S01]  /*4e20*/  LOP3.LUT R5, R5, 0xffff, RZ, 0xc0, !PT ;  /* 0x0000ffff05057812 */ /* 0x000fe200078ec0ff */
[----:B------:R-:W-:Y:S01]  /*4e30*/  @P1 IMAD R2, R7, 0x100, R2 ;  /* 0x0000010007021824 */ /* 0x000fe200078e0202 */
[----:B------:R-:W-:-:S03]  /*4e40*/  SHF.R.U32.HI R7, RZ, 0x8, R8 ;  /* 0x00000008ff077819 */ /* 0x000fc60000011608 */
[----:B------:R-:W-:Y:S01]  /*4e50*/  IMAD.IADD R4, R4, 0x1, R5 ;  /* 0x0000000104047824 */ /* 0x000fe200078e0205 */
[----:B------:R-:W-:Y:S01]  /*4e60*/  @P1 LOP3.LUT R5, R2, 0xffff, RZ, 0xc0, !PT ;  /* 0x0000ffff02051812 */ /* 0x000fe200078ec0ff */
[----:B------:R-:W-:-:S03]  /*4e70*/  IMAD R7, R8, 0x100, R7 ;  /* 0x0000010008077824 */ /* 0x000fc600078e0207 */
[----:B------:R-:W-:Y:S01]  /*4e80*/  ISETP.GT.AND P2, PT, R4, 0xffff, PT ;  /* 0x0000ffff0400780c */ /* 0x000fe20003f44270 */
[----:B------:R-:W0:Y:S01]  /*4e90*/  LDS.U16 R2, [R9+0x28] ;  /* 0x0000280009027984 */ /* 0x000e220000000400 */
[----:B------:R-:W-:-:S11]  /*4ea0*/  LOP3.LUT R7, R7, 0xffff, RZ, 0xc0, !PT ;  /* 0x0000ffff07077812 */ /* 0x000fd600078ec0ff */
[----:B------:R-:W-:-:S04]  /*4eb0*/  @P2 VIADD R4, R4, 0xffff0001 ;  /* 0xffff000104042836 */ /* 0x000fc80000000000 */
[----:B------:R-:W-:-:S05]  /*4ec0*/  @P1 IMAD.IADD R5, R4, 0x1, R5 ;  /* 0x0000000104051824 */ /* 0x000fca00078e0205 */
[----:B------:R-:W-:-:S04]  /*4ed0*/  @P1 ISETP.GT.AND P2, PT, R5, 0xffff, PT ;  /* 0x0000ffff0500180c */ /* 0x000fc80003f44270 */
[----:B------:R-:W-:-:S13]  /*4ee0*/  @P1 PLOP3.LUT P3, PT, P2, PT, PT, 0x80, 0x8 ;  /* 0x000000000008181c */ /* 0x000fda000176f070 */
[----:B------:R-:W-:-:S04]  /*4ef0*/  @P3 VIADD R5, R5, 0xffff0001 ;  /* 0xffff000105053836 */ /* 0x000fc80000000000 */
[----:B------:R-:W-:Y:S01]  /*4f00*/  @P1 IMAD.MOV.U32 R4, RZ, RZ, R5 ;  /* 0x000000ffff041224 */ /* 0x000fe200078e0005 */
[----:B0-----:R-:W-:-:S03]  /*4f10*/  SHF.R.U32.HI R5, RZ, 0x8, R2 ;  /* 0x00000008ff057819 */ /* 0x001fc60000011602 */
        /* <DEDUP_REMOVED lines=8> */
.L_x_92:
[----:B------:R-:W-:Y:S05]  /*4fa0*/  BSYNC.RECONVERGENT B2 ;  /* 0x0000000000027941 */ /* 0x000fea0003800200 */
.L_x_91:
[----:B------:R-:W-:Y:S05]  /*4fb0*/  @!P0 BRA `(.L_x_90) ;  /* 0x00000000004c8947 */ /* 0x000fea0003800000 */
[----:B------:R-:W-:Y:S01]  /*4fc0*/  IMAD.IADD R7, R13, 0x1, R6 ;  /* 0x000000010d077824 */ /* 0x000fe200078e0206 */
[----:B------:R-:W-:Y:S02]  /*4fd0*/  ISETP.NE.AND P1, PT, R6, RZ, PT ;  /* 0x000000ff0600720c */ /* 0x000fe40003f25270 */
[----:B------:R-:W-:Y:S02]  /*4fe0*/  PLOP3.LUT P2, PT, PT, PT, PT, 0x8, 0x80 ;  /* 0x000000000080781c */ /* 0x000fe40003f4e170 */
[----:B------:R-:W0:Y:S09]  /*4ff0*/  LDS.U16 R2, [R7+0x22] ;  /* 0x0000220007027984 */ /* 0x000e320000000400 */
[----:B------:R-:W1:Y:S01]  /*5000*/  @P1 LDS.U16 R6, [R7+0x24] ;  /* 0x0000240007061984 */ /* 0x000e620000000400 */
[----:B0-----:R-:W-:-:S05]  /*5010*/  SHF.R.U32.HI R5, RZ, 0x8, R2 ;  /* 0x00000008ff057819 */ /* 0x001fca0000011602 */
[----:B------:R-:W-:-:S05]  /*5020*/  IMAD R5, R2, 0x100, R5 ;  /* 0x0000010002057824 */ /* 0x000fca00078e0205 */
[----:B------:R-:W-:-:S05]  /*5030*/  LOP3.LUT R5, R5, 0xffff, RZ, 0xc0, !PT ;  /* 0x0000ffff05057812 */ /* 0x000fca00078ec0ff */
[----:B------:R-:W-:Y:S01]  /*5040*/  IMAD.IADD R4, R4, 0x1, R5 ;  /* 0x0000000104047824 */ /* 0x000fe200078e0205 */
[----:B-1----:R-:W-:-:S04]  /*5050*/  @P1 SHF.R.U32.HI R5, RZ, 0x8, R6 ;  /* 0x00000008ff051819 */ /* 0x002fc80000011606 */
[----:B------:R-:W-:Y:S01]  /*5060*/  ISETP.GT.AND P0, PT, R4, 0xffff, PT ;  /* 0x0000ffff0400780c */ /* 0x000fe20003f04270 */
[----:B------:R-:W-:-:S05]  /*5070*/  @P1 IMAD R5, R6, 0x100, R5 ;  /* 0x0000010006051824 */ /* 0x000fca00078e0205 */
[----:B------:R-:W-:-:S07]  /*5080*/  @P1 LOP3.LUT R5, R5, 0xffff, RZ, 0xc0, !PT ;  /* 0x0000ffff05051812 */ /* 0x000fce00078ec0ff */
[----:B------:R-:W-:-:S04]  /*5090*/  @P0 VIADD R4, R4, 0xffff0001 ;  /* 0xffff000104040836 */ /* 0x000fc80000000000 */
[----:B------:R-:W-:-:S05]  /*50a0*/  @P1 IMAD.IADD R5, R4, 0x1, R5 ;  /* 0x0000000104051824 */ /* 0x000fca00078e0205 */
[----:B------:R-:W-:-:S04]  /*50b0*/  @P1 ISETP.GT.AND P0, PT, R5, 0xffff, PT ;  /* 0x0000ffff0500180c */ /* 0x000fc80003f04270 */
[----:B------:R-:W-:-:S13]  /*50c0*/  @P1 PLOP3.LUT P2, PT, P0, PT, PT, 0x80, 0x8 ;  /* 0x000000000008181c */ /* 0x000fda000074f070 */
[----:B------:R-:W-:-:S04]  /*50d0*/  @P2 VIADD R5, R5, 0xffff0001 ;  /* 0xffff000105052836 */ /* 0x000fc80000000000 */
[----:B------:R-:W-:-:S07]  /*50e0*/  @P1 IMAD.MOV.U32 R4, RZ, RZ, R5 ;  /* 0x000000ffff041224 */ /* 0x000fce00078e0005 */
.L_x_90:
[----:B------:R-:W-:Y:S05]  /*50f0*/  BSYNC.RECONVERGENT B1 ;  /* 0x0000000000017941 */ /* 0x000fea0003800200 */
.L_x_89:
[----:B------:R-:W-:-:S07]  /*5100*/  PRMT R6, R4, 0x7610, R6 ;  /* 0x0000761004067816 */ /* 0x000fce0000000006 */
.L_x_84:
[----:B------:R-:W-:Y:S05]  /*5110*/  BSYNC.RECONVERGENT B0 ;  /* 0x0000000000007941 */ /* 0x000fea0003800200 */
.L_x_83:
[----:B------:R-:W-:Y:S01]  /*5120*/  IMAD.MOV.U32 R2, RZ, RZ, 0x4156 ;  /* 0x00004156ff027424 */ /* 0x000fe200078e00ff */
[----:B------:R0:W-:Y:S01]  /*5130*/  STS.U16 [R13+0x2c], R6 ;  /* 0x00002c060d007388 */ /* 0x0001e20000000400 */
[----:B------:R-:W-:-:S03]  /*5140*/  IMAD.MOV.U32 R4, RZ, RZ, 0x2045554c ;  /* 0x2045554cff047424 */ /* 0x000fc600078e00ff */
[----:B------:R0:W-:Y:S04]  /*5150*/  STS.U16 [R13+0x3e], R2 ;  /* 0x00003e020d007388 */ /* 0x0001e80000000400 */
[----:B------:R0:W-:Y:S02]  /*5160*/  STS [R13+0x40], R4 ;  /* 0x000040040d007388 */ /* 0x0001e40000000800 */
.L_x_23:
[----:B------:R-:W-:Y:S05]  /*5170*/  WARPSYNC.ALL ;  /* 0x0000000000007948 */ /* 0x000fea0003800000 */
[----:B------:R-:W-:Y:S01]  /*5180*/  BAR.SYNC.DEFER_BLOCKING 0x0 ;  /* 0x0000000000007b1d */ /* 0x000fe20000010000 */
[----:B------:R-:W-:-:S05]  /*5190*/  ISETP.NE.AND P0, PT, R14, RZ, PT ;  /* 0x000000ff0e00720c */ /* 0x000fca0003f05270 */
[----:B------:R-:W-:Y:S06]  /*51a0*/  MEMBAR.SC.GPU ;  /* 0x0000000000007992 */ /* 0x000fec0000002000 */
[----:B------:R-:W-:-:S00]  /*51b0*/  ERRBAR ;  /* 0x00000000000079ab */ /* 0x000fc00000000000 */
[----:B------:R-:W-:Y:S06]  /*51c0*/  CGAERRBAR ;  /* 0x00000000000075ab */ /* 0x000fec0000000000 */
[----:B------:R-:W-:Y:S01]  /*51d0*/  CCTL.IVALL ;  /* 0x00000000ff00798f */ /* 0x000fe20002000000 */
[----:B------:R-:W-:Y:S01]  /*51e0*/  BSSY.RECONVERGENT B0, `(.L_x_93) ;  /* 0x0000024000007945 */ /* 0x000fe20003800200 */
[----:B------:R-:W-:-:S03]  /*51f0*/  IMAD R9, R3, 0x100, R12 ;  /* 0x0000010003097824 */ /* 0x000fc600078e020c */
[----:B------:R-:W-:Y:S05]  /*5200*/  @P0 BRA `(.L_x_94) ;  /* 0x0000000000200947 */ /* 0x000fea0003800000 */
[----:B---3--:R-:W3:Y:S01]  /*5210*/  LDS R15, [R15] ;  /* 0x000000000f0f7984 */ /* 0x008ee20000000800 */
[----:B0-----:R-:W0:Y:S02]  /*5220*/  LDC.64 R6, c[0x0][0x390] ;  /* 0x0000e400ff067b82 */ /* 0x001e240000000a00 */
[----:B0-----:R-:W-:Y:S01]  /*5230*/  IMAD.WIDE R6, R9, 0x8, R6 ;  /* 0x0000000809067825 */ /* 0x001fe200078e0206 */
[----:B---3--:R-:W-:-:S13]  /*5240*/  ISETP.NE.AND P0, PT, R15, RZ, PT ;  /* 0x000000ff0f00720c */ /* 0x008fda0003f05270 */
[----:B------:R-:W0:Y:S04]  /*5250*/  @P0 LDS.64 R4, [R13] ;  /* 0x000000000d040984 */ /* 0x000e280000000a00 */
[----:B0-----:R0:W-:Y:S04]  /*5260*/  @P0 STG.E.64 desc[UR6][R6.64], R4 ;  /* 0x0000000406000986 */ /* 0x0011e8000c101b06 */
[----:B------:R0:W-:Y:S01]  /*5270*/  @!P0 STG.E.64 desc[UR6][R6.64], RZ ;  /* 0x000000ff06008986 */ /* 0x0001e2000c101b06 */
[----:B------:R-:W-:Y:S05]  /*5280*/  BRA `(.L_x_95) ;  /* 0x0000000000647947 */ /* 0x000fea0003800000 */
.L_x_94:
[----:B0-----:R-:W3:Y:S04]  /*5290*/  LDS R2, [R13+0x8] ;  /* 0x000008000d027984 */ /* 0x001ee80000000800 */
[----:B------:R-:W0:Y:S01]  /*52a0*/  LDS.U16 R6, [R13+0x2c] ;  /* 0x00002c000d067984 */ /* 0x000e220000000400 */
[----:B---3--:R-:W-:-:S05]  /*52b0*/  VIADD R4, R2, 0xfff2 ;  /* 0x0000fff202047836 */ /* 0x008fca0000000000 */
[----:B------:R-:W-:-:S04]  /*52c0*/  SHF.R.U32.HI R5, RZ, 0x8, R4 ;  /* 0x00000008ff057819 */ /* 0x000fc80000011604 */
[----:B------:R-:W-:-:S05]  /*52d0*/  PRMT R5, R5, 0x6540, R2 ;  /* 0x0000654005057816 */ /* 0x000fca0000000002 */
[----:B------:R-:W-:-:S04]  /*52e0*/  VIADD R4, R5, 0xfffff200 ;  /* 0xfffff20005047836 */ /* 0x000fc80000000000 */
[C---:B------:R-:W-:Y:S01]  /*52f0*/  IMAD.SHL.U32 R8, R4.reuse, 0x100, RZ ;  /* 0x0000010004087824 */ /* 0x040fe200078e00ff */
[----:B------:R-:W-:Y:S01]  /*5300*/  LOP3.LUT R5, R4, 0xffff, RZ, 0xc0, !PT ;  /* 0x0000ffff04057812 */ /* 0x000fe200078ec0ff */
[----:B------:R3:W-:Y:S03]  /*5310*/  STS.U16 [R13+0x24], R4 ;  /* 0x000024040d007388 */ /* 0x0007e60000000400 */
[----:B------:R-:W-:-:S04]  /*5320*/  SHF.R.U32.HI R5, RZ, 0x8, R5 ;  /* 0x00000008ff057819 */ /* 0x000fc80000011605 */
[----:B------:R-:W-:-:S05]  /*5330*/  LOP3.LUT R5, R8, 0xffff, R5, 0xc8, !PT ;  /* 0x0000ffff08057812 */ /* 0x000fca00078ec805 */
[----:B0-----:R-:W-:Y:S02]  /*5340*/  IMAD.IADD R6, R6, 0x1, R5 ;  /* 0x0000000106067824 */ /* 0x001fe400078e0205 */
[----:B------:R-:W-:Y:S02]  /*5350*/  VIADD R5, R2, 0xffde ;  /* 0x0000ffde02057836 */ /* 0x000fe40000000000 */
[C---:B------:R-:W-:Y:S01]  /*5360*/  VIADD R7, R6.reuse, 0x1 ;  /* 0x0000000106077836 */ /* 0x040fe20000000000 */
[----:B------:R-:W-:Y:S02]  /*5370*/  ISETP.GT.U32.AND P0, PT, R6, 0xffff, PT ;  /* 0x0000ffff0600780c */ /* 0x000fe40003f04070 */
[----:B------:R-:W-:-:S04]  /*5380*/  SHF.R.U32.HI R5, RZ, 0x8, R5 ;  /* 0x00000008ff057819 */ /* 0x000fc80000011605 */
[----:B------:R-:W-:-:S05]  /*5390*/  PRMT R5, R5, 0x6540, R2 ;  /* 0x0000654005057816 */ /* 0x000fca0000000002 */
[----:B------:R-:W-:Y:S02]  /*53a0*/  VIADD R2, R5, 0xde00 ;  /* 0x0000de0005027836 */ /* 0x000fe40000000000 */
[----:B------:R-:W-:-:S03]  /*53b0*/  @!P0 IMAD.MOV R7, RZ, RZ, R6 ;  /* 0x000000ffff078224 */ /* 0x000fc600078e0206 */
[----:B------:R3:W-:Y:S01]  /*53c0*/  STS.U16 [R13+0x3a], R2 ;  /* 0x00003a020d007388 */ /* 0x0007e20000000400 */
[C---:B------:R-:W-:Y:S01]  /*53d0*/  IMAD.SHL.U32 R6, R7.reuse, 0x100, RZ ;  /* 0x0000010007067824 */ /* 0x040fe200078e00ff */
[----:B------:R-:W-:-:S04]  /*53e0*/  LOP3.LUT R7, R7, 0xff00, RZ, 0xc, !PT ;  /* 0x0000ff0007077812 */ /* 0x000fc800078e0cff */
[----:B------:R-:W-:-:S04]  /*53f0*/  LOP3.LUT R6, R6, 0xff00, RZ, 0xc, !PT ;  /* 0x0000ff0006067812 */ /* 0x000fc800078e0cff */
[----:B------:R-:W-:-:S05]  /*5400*/  LEA.HI R6, R7, R6, RZ, 0x18 ;  /* 0x0000000607067211 */ /* 0x000fca00078fc0ff */
[----:B------:R3:W-:Y:S02]  /*5410*/  STS.U16 [R13+0x2c], R6 ;  /* 0x00002c060d007388 */ /* 0x0007e40000000400 */
.L_x_95:
[----:B------:R-:W-:Y:S05]  /*5420*/  BSYNC.RECONVERGENT B0 ;  /* 0x0000000000007941 */ /* 0x000fea0003800200 */
.L_x_93:
[----:B------:R-:W-:Y:S01]  /*5430*/  BAR.SYNC.DEFER_BLOCKING 0x0 ;  /* 0x0000000000007b1d */ /* 0x000fe20000010000 */
[----:B------:R-:W-:-:S05]  /*5440*/  IMAD R3, R3, 0x100, R10 ;  /* 0x0000010003037824 */ /* 0x000fca00078e020a */
[----:B------:R-:W3:Y:S01]  /*5450*/  LDCU.64 UR4, c[0x0][0x390] ;  /* 0x00007200ff0477ac */ /* 0x000ee20008000a00 */
[----:B0-----:R-:W0:Y:S01]  /*5460*/  LDS R7, [R0+0x14] ;  /* 0x0000140000077984 */ /* 0x001e220000000800 */
[----:B---3--:R-:W-:-:S03]  /*5470*/  LEA R4, P0, R11, UR4, 0x2 ;  /* 0x000000040b047c11 */ /* 0x008fc6000f8010ff */
[----:B------:R-:W3:Y:S01]  /*5480*/  LDS R9, [R0+0x64] ;  /* 0x0000640000097984 */ /* 0x000ee20000000800 */
[----:B------:R-:W-:-:S03]  /*5490*/  LEA.HI.X R5, R11, UR5, RZ, 0x2, P0 ;  /* 0x000000050b057c11 */ /* 0x000fc600080f14ff */
[----:B-12-4-:R-:W1:Y:S01]  /*54a0*/  LDS R13, [R0+0xb4] ;  /* 0x0000b400000d7984 */ /* 0x016e620000000800 */
[----:B------:R-:W-:-:S03]  /*54b0*/  IMAD.WIDE.U32 R4, R3, 0x100, R4 ;  /* 0x0000010003047825 */ /* 0x000fc600078e0004 */
[----:B------:R-:W2:Y:S04]  /*54c0*/  LDS R15, [R0+0x104] ;  /* 0x00010400000f7984 */ /* 0x000ea80000000800 */
[----:B------:R-:W4:Y:S04]  /*54d0*/  LDS R17, [R0+0x154] ;  /* 0x0001540000117984 */ /* 0x000f280000000800 */
        /* <DEDUP_REMOVED lines=11> */
[----:B0-----:R-:W-:Y:S04]  /*5590*/  STG.E desc[UR6][R4.64+0x1000], R7 ;  /* 0x0010000704007986 */ /* 0x001fe8000c101906 */
[----:B---3--:R-:W-:Y:S04]  /*55a0*/  STG.E desc[UR6][R4.64+0x1100], R9 ;  /* 0x0011000904007986 */ /* 0x008fe8000c101906 */
[----:B-1----:R-:W-:Y:S04]  /*55b0*/  STG.E desc[UR6][R4.64+0x1200], R13 ;  /* 0x0012000d04007986 */ /* 0x002fe8000c101906 */
[----:B--2---:R-:W-:Y:S04]  /*55c0*/  STG.E desc[UR6][R4.64+0x1300], R15 ;  /* 0x0013000f04007986 */ /* 0x004fe8000c101906 */
[----:B----4-:R-:W-:Y:S04]  /*55d0*/  STG.E desc[UR6][R4.64+0x1400], R17 ;  /* 0x0014001104007986 */ /* 0x010fe8000c101906 */
[----:B------:R-:W-:Y:S04]  /*55e0*/  STG.E desc[UR6][R4.64+0x1500], R19 ;  /* 0x0015001304007986 */ /* 0x000fe8000c101906 */
        /* <DEDUP_REMOVED lines=9> */
[----:B------:R-:W-:Y:S01]  /*5680*/  STG.E desc[UR6][R4.64+0x1f00], R14 ;  /* 0x001f000e04007986 */ /* 0x000fe2000c101906 */
[----:B------:R-:W-:Y:S08]  /*5690*/  BAR.SYNC.DEFER_BLOCKING 0x0 ;  /* 0x0000000000007b1d */ /* 0x000ff00000010000 */
[----:B------:R-:W-:Y:S06]  /*56a0*/  BAR.SYNC.DEFER_BLOCKING 0x0 ;  /* 0x0000000000007b1d */ /* 0x000fec0000010000 */
[----:B------:R-:W-:Y:S06]  /*56b0*/  MEMBAR.SC.SYS ;  /* 0x0000000000007992 */ /* 0x000fec0000003000 */
[----:B------:R-:W-:-:S00]  /*56c0*/  ERRBAR ;  /* 0x00000000000079ab */ /* 0x000fc00000000000 */
[----:B------:R-:W-:Y:S06]  /*56d0*/  CGAERRBAR ;  /* 0x00000000000075ab */ /* 0x000fec0000000000 */
[----:B------:R-:W-:Y:S01]  /*56e0*/  CCTL.IVALL ;  /* 0x00000000ff00798f */ /* 0x000fe20002000000 */
[----:B------:R-:W-:Y:S05]  /*56f0*/  EXIT ;  /* 0x000000000000794d */ /* 0x000fea0003800000 */
.L_x_96:
[----:B------:R-:W-:-:S00]  /*5700*/  BRA `(.L_x_96) ;  /* 0xfffffffc00fc7947 */ /* 0x000fc0000383ffff */
[----:B------:R-:W-:-:S00]  /*5710*/  NOP ;  /* 0x0000000000007918 */ /* 0x000fc00000000000 */
        /* <DEDUP_REMOVED lines=14> */
.L_x_122:


//--------------------- .text.memcached_SET_kernel --------------------------
	.section	.text.memcached_SET_kernel,"ax",@progbits
	.align	128
        .global         memcached_SET_kernel
        .type           memcached_SET_kernel,@function
        .size           memcached_SET_kernel,(.L_x_123 - memcached_SET_kernel)
        .other          memcached_SET_kernel,@"STO_CUDA_ENTRY STV_DEFAULT"
memcached_SET_kernel:
.text.memcached_SET_kernel:
[----:B------:R-:W-:Y:S01]  /*0000*/  LDC R1, c[0x0][0x37c] ;  /* 0x0000df00ff017b82 */ /* 0x000fe20000000800 */
[----:B------:R-:W0:Y:S07]  /*0010*/  S2R R3, SR_TID.X ;  /* 0x0000000000037919 */ /* 0x000e2e0000002100 */
[----:B------:R-:W1:Y:S01]  /*0020*/  LDC.64 R4, c[0x0][0x388] ;  /* 0x0000e200ff047b82 */ /* 0x000e620000000a00 */
[----:B------:R-:W1:Y:S01]  /*0030*/  LDCU.64 UR8, c[0x0][0x358] ;  /* 0x00006b00ff0877ac */ /* 0x000e620008000a00 */
[----:B------:R-:W-:Y:S01]  /*0040*/  PLOP3.LUT P0, PT, PT, PT, PT, 0x80, 0x8 ;  /* 0x000000000008781c */ /* 0x000fe20003f0f070 */
[----:B------:R-:W-:-:S05]  /*0050*/  IMAD.MOV.U32 R2, RZ, RZ, -0x1 ;  /* 0xffffffffff027424 */ /* 0x000fca00078e00ff */
[----:B------:R-:W0:Y:S08]  /*0060*/  S2UR UR4, SR_CTAID.X ;  /* 0x00000000000479c3 */ /* 0x000e300000002500 */
[----:B------:R-:W0:Y:S01]  /*0070*/  LDC R0, c[0x0][0x360] ;  /* 0x0000d800ff007b82 */ /* 0x000e220000000800 */
[----:B-1----:R1:W-:Y:S01]  /*0080*/  STG.E desc[UR8][R4.64+0x4], RZ ;  /* 0x000004ff04007986 */ /* 0x0023e2000c101908 */
[----:B0-----:R-:W-:-:S05]  /*0090*/  IMAD R0, R0, UR4, R3 ;  /* 0x0000000400007c24 */ /* 0x001fca000f8e0203 */
[----:B------:R-:W-:-:S13]  /*00a0*/  ISETP.NE.AND P1, PT, R0, RZ, PT ;  /* 0x000000ff0000720c */ /* 0x000fda0003f25270 */
[----:B-1----:R-:W-:Y:S05]  /*00b0*/  @P1 BRA `(.L_x_97) ;  /* 0x0000000400701947 */ /* 0x002fea0003800000 */
[----:B------:R-:W0:Y:S01]  /*00c0*/  LDC.64 R4, c[0x0][0x380] ;  /* 0x0000e000ff047b82 */ /* 0x000e220000000a00 */
[----:B------:R-:W1:Y:S07]  /*00d0*/  LDCU UR4, c[0x0][0x390] ;  /* 0x00007200ff0477ac */ /* 0x000e6e0008000800 */
[----:B------:R-:W2:Y:S01]  /*00e0*/  S2UR UR6, SR_CgaCtaId ;  /* 0x00000000000679c3 */ /* 0x000ea20000008800 */
[----:B------:R-:W-:-:S07]  /*00f0*/  UMOV UR5, 0xffffffff ;  /* 0xffffffff00057882 */ /* 0x000fce0000000000 */
[----:B------:R-:W3:Y:S01]  /*0100*/  LDC.64 R8, c[0x0][0x3a0] ;  /* 0x0000e800ff087b82 */ /* 0x000ee20000000a00 */
[----:B0-----:R-:W4:Y:S01]  /*0110*/  LDG.E R10, desc[UR8][R4.64+0x8] ;  /* 0x00000808040a7981 */ /* 0x001f22000c1e1900 */
[----:B-1----:R-:W-:Y:S01]  /*0120*/  UIADD3 UR4, UPT, UPT, UR4, -0x4, URZ ;  /* 0xfffffffc04047890 */ /* 0x002fe2000fffe0ff */
[----:B------:R-:W-:Y:S03]  /*0130*/  BSSY B0, `(.L_x_98) ;  /* 0x0000011000007945 */ /* 0x000fe60003800000 */
[----:B------:R-:W-:-:S03]  /*0140*/  USHF.L.U32 UR5, UR5, UR4, URZ ;  /* 0x0000000405057299 */ /* 0x000fc600080006ff */
[----:B------:R-:W-:Y:S02]  /*0150*/  UMOV UR4, 0x400 ;  /* 0x0000040000047882 */ /* 0x000fe40000000000 */
[----:B--2---:R-:W-:Y:S01]  /*0160*/  ULEA UR4, UR6, UR4, 0x18 ;  /* 0x0000000406047291 */ /* 0x004fe2000f8ec0ff */
[C---:B----4-:R-:W-:Y:S02]  /*0170*/  LOP3.LUT R11, R10.reuse, UR5, RZ, 0x30, !PT ;  /* 0x000000050a0b7c12 */ /* 0x050fe4000f8e30ff */
[----:B------:R-:W-:-:S03]  /*0180*/  LOP3.LUT R3, R10, 0xff, RZ, 0xc0, !PT ;  /* 0x000000ff0a037812 */ /* 0x000fc600078ec0ff */
[----:B------:R-:W-:-:S03]  /*0190*/  IMAD.SHL.U32 R6, R11, 0x10, RZ ;  /* 0x000000100b067824 */ /* 0x000fc600078e00ff */
[----:B------:R0:W-:Y:S01]  /*01a0*/  STS.64 [UR4], R10 ;  /* 0x0000000aff007988 */ /* 0x0001e20008000a04 */
[----:B---3--:R-:W-:-:S03]  /*01b0*/  IMAD.WIDE.U32 R4, R11, 0x4, R8 ;  /* 0x000000040b047825 */ /* 0x008fc600078e0008 */
[----:B------:R0:W-:Y:S01]  /*01c0*/  STS [UR4+0x10], R3 ;  /* 0x00001003ff007988 */ /* 0x0001e20008000804 */
[----:B------:R-:W-:-:S03]  /*01d0*/  IMAD.MOV.U32 R9, RZ, RZ, -0x1 ;  /* 0xffffffffff097424 */ /* 0x000fc600078e00ff */
[----:B------:R0:W-:Y:S04]  /*01e0*/  STS [UR4+0x8], R6 ;  /* 0x00000806ff007988 */ /* 0x0001e80008000804 */
.L_x_99:
[----:B------:R-:W-:Y:S01]  /*01f0*/  IMAD.MOV.U32 R8, RZ, RZ, RZ ;  /* 0x000000ffff087224 */ /* 0x000fe200078e00ff */
[----:B------:R-:W-:Y:S05]  /*0200*/  YIELD ;  /* 0x0000000000007946 */ /* 0x000fea0003800000 */
[----:B------:R-:W2:Y:S02]  /*0210*/  ATOMG.E.CAS.STRONG.GPU PT, R2, [R4], R8, R9 ;  /* 0x00000008040273a9 */ /* 0x000ea400001ee109 */
[----:B--2---:R-:W-:-:S13]  /*0220*/  ISETP.NE.AND P1, PT, R2, RZ, PT ;  /* 0x000000ff0200720c */ /* 0x004fda0003f25270 */
[----:B------:R-:W-:Y:S05]  /*0230*/  @P1 BRA `(.L_x_99) ;  /* 0xfffffffc00ec1947 */ /* 0x000fea000383ffff */
[----:B------:R-:W-:Y:S05]  /*0240*/  BSYNC B0 ;  /* 0x0000000000007941 */ /* 0x000fea0003800000 */
.L_x_98:
[----:B------:R-:W-:Y:S01]  /*0250*/  IMAD.MOV.U32 R7, RZ, RZ, -0x1 ;  /* 0xffffffffff077424 */ /* 0x000fe200078e00ff */
[----:B------:R-:W-:Y:S01]  /*0260*/  MOV R16, 0xffffffff ;  /* 0xffffffff00107802 */ /* 0x000fe20000000f00 */
[----:B------:R-:W-:Y:S02]  /*0270*/  IMAD.MOV.U32 R17, RZ, RZ, -0x1 ;  /* 0xffffffffff117424 */ /* 0x000fe400078e00ff */
[----:B------:R-:W-:-:S07]  /*0280*/  IMAD.MOV.U32 R19, RZ, RZ, RZ ;  /* 0x000000ffff137224 */ /* 0x000fce00078e00ff */
.L_x_107:
[----:B0-----:R-:W1:Y:S01]  /*0290*/  LDC.64 R8, c[0x0][0x398] ;  /* 0x0000e600ff087b82 */ /* 0x001e620000000a00 */
[----:B------:R-:W-:-:S04]  /*02a0*/  IMAD.IADD R2, R6, 0x1, R19 ;  /* 0x0000000106027824 */ /* 0x000fc800078e0213 */
[----:B-1----:R-:W-:-:S05]  /*02b0*/  IMAD.WIDE.U32 R8, R2, 0xa8, R8 ;  /* 0x000000a802087825 */ /* 0x002fca00078e0008 */
[----:B------:R-:W2:Y:S02]  /*02c0*/  LDG.E.STRONG.SYS R4, desc[UR8][R8.64+0xc] ;  /* 0x00000c0808047981 */ /* 0x000ea4000c1f5900 */
[----:B--2---:R-:W-:-:S13]  /*02d0*/  ISETP.NE.AND P1, PT, R4, RZ, PT ;  /* 0x000000ff0400720c */ /* 0x004fda0003f25270 */
[----:B-----5:R-:W-:Y:S05]  /*02e0*/  @!P1 BRA `(.L_x_100) ;  /* 0x0000000000cc9947 */ /* 0x020fea0003800000 */
[----:B0-----:R-:W2:Y:S01]  /*02f0*/  LDG.E.STRONG.SYS R10, desc[UR8][R8.64+0x10] ;  /* 0x00001008080a7981 */ /* 0x001ea2000c1f5900 */
[----:B------:R-:W0:Y:S01]  /*0300*/  LDC.64 R4, c[0x0][0x388] ;  /* 0x0000e200ff047b82 */ /* 0x000e220000000a00 */
[----:B--2---:R-:W-:-:S13]  /*0310*/  ISETP.NE.AND P1, PT, R10, R3, PT ;  /* 0x000000030a00720c */ /* 0x004fda0003f25270 */
[----:B0-----:R-:W-:Y:S05]  /*0320*/  @P1 BRA `(.L_x_101) ;  /* 0x0000000000581947 */ /* 0x001fea0003800000 */
[----:B------:R-:W0:Y:S02]  /*0330*/  LDC.64 R10, c[0x0][0x380] ;  /* 0x0000e000ff0a7b82 */ /* 0x000e240000000a00 */
[----:B0-----:R-:W2:Y:S02]  /*0340*/  LDG.E R12, desc[UR8][R10.64+0xc] ;  /* 0x00000c080a0c7981 */ /* 0x001ea4000c1e1900 */
[----:B--2---:R-:W-:-:S13]  /*0350*/  ISETP.GE.U32.AND P1, PT, R12, 0x4, PT ;  /* 0x000000040c00780c */ /* 0x004fda0003f26070 */
[----:B------:R-:W-:Y:S05]  /*0360*/  @!P1 BRA `(.L_x_102) ;  /* 0x0000000000349947 */ /* 0x000fea0003800000 */
[----:B------:R-:W0:Y:S01]  /*0370*/  LDC.64 R10, c[0x0][0x380] ;  /* 0x0000e000ff0a7b82 */ /* 0x000e220000000a00 */
[----:B------:R-:W-:Y:S01]  /*0380*/  SHF.R.S32.HI R12, RZ, 0x2, R12 ;  /* 0x00000002ff0c7819 */ /* 0x000fe2000001140c */
[----:B------:R-:W-:-:S03]  /*0390*/  HFMA2 R21, -RZ, RZ, 0, 0 ;  /* 0x00000000ff157431 */ /* 0x000fc600000001ff */
[----:B------:R-:W-:-:S07]  /*03a0*/  VIMNMX.U32 R18, PT, PT, R12, 0x1, !PT ;  /* 0x000000010c127848 */ /* 0x000fce0007fe0000 */
.L_x_103:
[----:B0-----:R-:W-:-:S04]  /*03b0*/  IMAD.WIDE.U32 R12, R21, 0x4, R10 ;  /* 0x00000004150c7825 */ /* 0x001fc800078e000a */
[----:B------:R-:W-:Y:S02]  /*03c0*/  IMAD.WIDE.U32 R14, R21, 0x4, R8 ;  /* 0x00000004150e7825 */ /* 0x000fe400078e0008 */
[----:B------:R-:W2:Y:S04]  /*03d0*/  LDG.E R12, desc[UR8][R12.64+0x14] ;  /* 0x000014080c0c7981 */ /* 0x000ea8000c1e1900 */
[----:B------:R-:W2:Y:S02]  /*03e0*/  LDG.E R15, desc[UR8][R14.64+0x1c] ;  /* 0x00001c080e0f7981 */ /* 0x000ea4000c1e1900 */
[----:B--2---:R-:W-:-:S13]  /*03f0*/  ISETP.NE.AND P1, PT, R12, R15, PT ;  /* 0x0000000f0c00720c */ /* 0x004fda0003f25270 */
[----:B------:R-:W-:Y:S05]  /*0400*/  @P1 BRA `(.L_x_101) ;  /* 0x0000000000201947 */ /* 0x000fea0003800000 */
[----:B------:R-:W-:-:S05]  /*0410*/  VIADD R21, R21, 0x1 ;  /* 0x0000000115157836 */ /* 0x000fca0000000000 */
[----:B------:R-:W-:-:S13]  /*0420*/  ISETP.NE.AND P1, PT, R21, R18, PT ;  /* 0x000000121500720c */ /* 0x000fda0003f25270 */
[----:B------:R-:W-:Y:S05]  /*0430*/  @P1 BRA `(.L_x_103) ;  /* 0xfffffffc00dc1947 */ /* 0x000fea000383ffff */
.L_x_102:
[----:B------:R-:W-:Y:S01]  /*0440*/  IMAD.MOV.U32 R3, RZ, RZ, 0x2 ;  /* 0x00000002ff037424 */ /* 0x000fe200078e00ff */
[----:B------:R0:W5:Y:S01]  /*0450*/  LDG.E.STRONG.SYS R16, desc[UR8][R8.64+0x8] ;  /* 0x0000080808107981 */ /* 0x000162000c1f5900 */
[----:B------:R-:W-:-:S03]  /*0460*/  PLOP3.LUT P1, PT, PT, PT, PT, 0x8, 0x80 ;  /* 0x000000000080781c */ /* 0x000fc60003f2e170 */
[----:B------:R0:W-:Y:S01]  /*0470*/  STG.E desc[UR8][R4.64+0x4], R3 ;  /* 0x0000040304007986 */ /* 0x0001e2000c101908 */
[----:B------:R-:W-:Y:S09]  /*0480*/  BRA `(.L_x_104) ;  /* 0x0000000000407947 */ /* 0x000ff20003800000 */
.L_x_101:
[----:B------:R-:W2:Y:S01]  /*0490*/  LDG.E.STRONG.SYS R11, desc[UR8][R8.64+0x8] ;  /* 0x00000808080b7981 */ /* 0x000ea2000c1f5900 */
[----:B------:R-:W-:Y:S01]  /*04a0*/  ISETP.NE.AND P2, PT, R7, -0x1, PT ;  /* 0xffffffff0700780c */ /* 0x000fe20003f45270 */
[----:B------:R-:W-:Y:S01]  /*04b0*/  BSSY.RECONVERGENT B0, `(.L_x_105) ;  /* 0x0000007000007945 */ /* 0x000fe20003800200 */
[----:B--2---:R-:W-:-:S04]  /*04c0*/  ISETP.LE.U32.AND P1, PT, R16, R11, PT ;  /* 0x0000000b1000720c */ /* 0x004fc80003f23070 */
[----:B------:R-:W-:-:S13]  /*04d0*/  ISETP.LE.U32.AND.EX P1, PT, R17, RZ, PT, P1 ;  /* 0x000000ff1100720c */ /* 0x000fda0003f23110 */
[----:B------:R-:W-:Y:S05]  /*04e0*/  @P2 BRA P1, `(.L_x_106) ;  /* 0x00000000000c2947 */ /* 0x000fea0000800000 */
[----:B------:R0:W5:Y:S01]  /*04f0*/  LDG.E.STRONG.SYS R16, desc[UR8][R8.64+0x8] ;  /* 0x0000080808107981 */ /* 0x000162000c1f5900 */
[----:B------:R-:W-:Y:S02]  /*0500*/  HFMA2 R17, -RZ, RZ, 0, 0 ;  /* 0x00000000ff117431 */ /* 0x000fe400000001ff */
[----:B------:R-:W-:-:S07]  /*0510*/  IMAD.MOV.U32 R7, RZ, RZ, R2 ;  /* 0x000000ffff077224 */ /* 0x000fce00078e0002 */
.L_x_106:
[----:B------:R-:W-:Y:S05]  /*0520*/  BSYNC.RECONVERGENT B0 ;  /* 0x0000000000007941 */ /* 0x000fea0003800200 */
.L_x_105:
[----:B------:R-:W-:-:S05]  /*0530*/  VIADD R19, R19, 0x1 ;  /* 0x0000000113137836 */ /* 0x000fca0000000000 */
[----:B------:R-:W-:-:S13]  /*0540*/  ISETP.NE.AND P1, PT, R19, 0x10, PT ;  /* 0x000000101300780c */ /* 0x000fda0003f25270 */
[----:B------:R-:W-:Y:S05]  /*0550*/  @P1 BRA `(.L_x_107) ;  /* 0xfffffffc004c1947 */ /* 0x000fea000383ffff */
[----:B------:R-:W2:Y:S02]  /*0560*/  LDG.E R2, desc[UR8][R4.64+0x4] ;  /* 0x0000040804027981 */ /* 0x000ea4000c1e1900 */
[----:B--2---:R-:W-:Y:S01]  /*0570*/  ISETP.EQ.AND P1, PT, R2, RZ, PT ;  /* 0x000000ff0200720c */ /* 0x004fe20003f22270 */
[----:B------:R-:W-:-:S12]  /*0580*/  IMAD.MOV.U32 R2, RZ, RZ, R7 ;  /* 0x000000ffff027224 */ /* 0x000fd800078e0007 */
.L_x_104:
[----:B------:R-:W1:Y:S01]  /*0590*/  S2UR UR5, SR_CgaCtaId ;  /* 0x00000000000579c3 */ /* 0x000e620000008800 */
[----:B------:R-:W-:Y:S02]  /*05a0*/  UMOV UR4, 0x400 ;  /* 0x0000040000047882 */ /* 0x000fe40000000000 */
[----:B-1----:R-:W-:-:S09]  /*05b0*/  ULEA UR4, UR5, UR4, 0x18 ;  /* 0x0000000405047291 */ /* 0x002fd2000f8ec0ff */
[----:B-----5:R1:W-:Y:S04]  /*05c0*/  STS [UR4+0x14], R16 ;  /* 0x00001410ff007988 */ /* 0x0203e80008000804 */
[----:B------:R1:W-:Y:S01]  /*05d0*/  STS [UR4+0xc], R2 ;  /* 0x00000c02ff007988 */ /* 0x0003e20008000804 */
[----:B------:R-:W-:Y:S05]  /*05e0*/  @!P1 BRA `(.L_x_97) ;  /* 0x0000000000249947 */ /* 0x000fea0003800000 */
[----:B0-----:R-:W-:-:S05]  /*05f0*/  IMAD.MOV.U32 R3, RZ, RZ, 0x1 ;  /* 0x00000001ff037424 */ /* 0x001fca00078e00ff */
[----:B------:R2:W-:Y:S01]  /*0600*/  STG.E desc[UR8][R4.64+0x4], R3 ;  /* 0x0000040304007986 */ /* 0x0005e2000c101908 */
[----:B------:R-:W-:Y:S05]  /*0610*/  BRA `(.L_x_97) ;  /* 0x0000000000187947 */ /* 0x000fea0003800000 */
.L_x_100:
[----:B------:R-:W1:Y:S01]  /*0620*/  S2UR UR5, SR_CgaCtaId ;  /* 0x00000000000579c3 */ /* 0x000e620000008800 */
[----:B------:R-:W-:Y:S01]  /*0630*/  UMOV UR4, 0x400 ;  /* 0x0000040000047882 */ /* 0x000fe20000000000 */
[----:B------:R-:W-:Y:S01]  /*0640*/  PLOP3.LUT P0, PT, PT, PT, PT, 0x8, 0x80 ;  /* 0x000000000080781c */ /* 0x000fe20003f0e170 */
[----:B-1----:R-:W-:-:S09]  /*0650*/  ULEA UR4, UR5, UR4, 0x18 ;  /* 0x0000000405047291 */ /* 0x002fd2000f8ec0ff */
[----:B------:R1:W-:Y:S02]  /*0660*/  STS [UR4+0xc], R2 ;  /* 0x00000c02ff007988 */ /* 0x0003e40008000804 */
[----:B-1----:R-:W-:-:S07]  /*0670*/  MOV R2, R7 ;  /* 0x0000000700027202 */ /* 0x002fce0000000f00 */
.L_x_97:
[----:B------:R-:W-:Y:S05]  /*0680*/  WARPSYNC.ALL ;  /* 0x0000000000007948 */ /* 0x000fea0003800000 */
[----:B------:R-:W-:Y:S01]  /*0690*/  BAR.SYNC.DEFER_BLOCKING 0x0 ;  /* 0x0000000000007b1d */ /* 0x000fe20000010000 */
[----:B------:R-:W-:-:S13]  /*06a0*/  ISETP.GT.AND P1, PT, R0, 0x1f, PT ;  /* 0x0000001f0000780c */ /* 0x000fda0003f24270 */
[----:B0-----:R-:W0:Y:S02]  /*06b0*/  @!P1 LDC.64 R6, c[0x0][0x380] ;  /* 0x0000e000ff069b82 */ /* 0x001e240000000a00 */
[----:B0-----:R-:W-:Y:S01]  /*06c0*/  @!P1 IMAD.WIDE R6, R0, 0x4, R6 ;  /* 0x0000000400069825 */ /* 0x001fe200078e0206 */
[----:B------:R-:W-:Y:S06]  /*06d0*/  MEMBAR.SC.GPU ;  /* 0x0000000000007992 */ /* 0x000fec0000002000 */
[----:B------:R-:W-:-:S00]  /*06e0*/  ERRBAR ;  /* 0x00000000000079ab */ /* 0x000fc00000000000 */
[----:B------:R-:W-:Y:S06]  /*06f0*/  CGAERRBAR ;  /* 0x00000000000075ab */ /* 0x000fec0000000000 */
[----:B------:R-:W-:Y:S04]  /*0700*/  CCTL.IVALL ;  /* 0x00000000ff00798f */ /* 0x000fe80002000000 */
[----:B------:R-:W3:Y:S01]  /*0710*/  @!P1 LDG.E R7, desc[UR8][R6.64+0x14] ;  /* 0x0000140806079981 */ /* 0x000ee2000c1e1900 */
[----:B------:R-:W0:Y:S01]  /*0720*/  S2UR UR5, SR_CgaCtaId ;  /* 0x00000000000579c3 */ /* 0x000e220000008800 */
[----:B------:R-:W-:-:S07]  /*0730*/  UMOV UR4, 0x400 ;  /* 0x0000040000047882 */ /* 0x000fce0000000000 */
[----:B--2---:R-:W2:Y:S01]  /*0740*/  LDC.64 R4, c[0x0][0x398] ;  /* 0x0000e600ff047b82 */ /* 0x004ea20000000a00 */
[----:B0-----:R-:W-:-:S09]  /*0750*/  ULEA UR4, UR5, UR4, 0x18 ;  /* 0x0000000405047291 */ /* 0x001fd2000f8ec0ff */
[----:B------:R-:W2:Y:S02]  /*0760*/  LDS R3, [UR4+0xc] ;  /* 0x00000c04ff037984 */ /* 0x000ea40008000800 */
[----:B--2---:R-:W-:-:S04]  /*0770*/  IMAD.WIDE.U32 R4, R3, 0xa8, R4 ;  /* 0x000000a803047825 */ /* 0x004fc800078e0004 */
[----:B------:R-:W-:-:S05]  /*0780*/  @!P1 IMAD.WIDE R8, R0, 0x4, R4 ;  /* 0x0000000400089825 */ /* 0x000fca00078e0204 */
[----:B---3--:R0:W-:Y:S01]  /*0790*/  @!P1 STG.E desc[UR8][R8.64+0x1c], R7 ;  /* 0x00001c0708009986 */ /* 0x0081e2000c101908 */
[----:B------:R-:W-:Y:S01]  /*07a0*/  BAR.SYNC.DEFER_BLOCKING 0x0 ;  /* 0x0000000000007b1d */ /* 0x000fe20000010000 */
[----:B------:R-:W-:-:S05]  /*07b0*/  ISETP.NE.AND P1, PT, R0, RZ, PT ;  /* 0x000000ff0000720c */ /* 0x000fca0003f25270 */
[----:B------:R-:W-:Y:S06]  /*07c0*/  MEMBAR.SC.GPU ;  /* 0x0000000000007992 */ /* 0x000fec0000002000 */
[----:B------:R-:W-:-:S00]  /*07d0*/  ERRBAR ;  /* 0x00000000000079ab */ /* 0x000fc00000000000 */
[----:B------:R-:W-:Y:S06]  /*07e0*/  CGAERRBAR ;  /* 0x00000000000075ab */ /* 0x000fec0000000000 */
[----:B------:R-:W-:Y:S01]  /*07f0*/  CCTL.IVALL ;  /* 0x00000000ff00798f */ /* 0x000fe20002000000 */
[----:B------:R-:W-:Y:S04]  /*0800*/  BSSY.RECONVERGENT B0, `(.L_x_108) ;  /* 0x0000026000007945 */ /* 0x000fe80003800200 */
[----:B0-----:R-:W-:Y:S05]  /*0810*/  @P1 BRA `(.L_x_109) ;  /* 0x0000000000901947 */ /* 0x001fea0003800000 */
[----:B------:R-:W0:Y:S01]  /*0820*/  LDS.U8 R13, [UR4] ;  /* 0x00000004ff0d7984 */ /* 0x000e220008000000 */
[----:B------:R-:W2:Y:S01]  /*0830*/  LDC.64 R10, c[0x0][0x380] ;  /* 0x0000e000ff0a7b82 */ /* 0x000ea20000000a00 */
[----:B------:R-:W-:Y:S04]  /*0840*/  BSSY.RECONVERGENT B1, `(.L_x_110) ;  /* 0x0000008000017945 */ /* 0x000fe80003800200 */
[----:B------:R-:W-:Y:S05]  /*0850*/  @!P0 BRA `(.L_x_111) ;  /* 0x0000000000188947 */ /* 0x000fea0003800000 */
[----:B------:R-:W3:Y:S01]  /*0860*/  LDC.64 R8, c[0x0][0x388] ;  /* 0x0000e200ff087b82 */ /* 0x000ee20000000a00 */
[----:B------:R-:W4:Y:S04]  /*0870*/  LDS R3, [UR4+0x14] ;  /* 0x00001404ff037984 */ /* 0x000f280008000800 */
[----:B---3--:R3:W-:Y:S04]  /*0880*/  STG.E desc[UR8][R8.64+0xc], R2 ;  /* 0x00000c0208007986 */ /* 0x0087e8000c101908 */
[----:B------:R-:W5:Y:S04]  /*0890*/  LDG.E.64.STRONG.SYS R6, desc[UR8][R4.64] ;  /* 0x0000000804067981 */ /* 0x000f68000c1f5b00 */
[----:B----4-:R3:W-:Y:S04]  /*08a0*/  STG.E desc[UR8][R8.64+0x10], R3 ;  /* 0x0000100308007986 */ /* 0x0107e8000c101908 */
[----:B-----5:R3:W-:Y:S02]  /*08b0*/  STG.E.64 desc[UR8][R8.64+0x18], R6 ;  /* 0x0000180608007986 */ /* 0x0207e4000c101b08 */
.L_x_111:
[----:B------:R-:W-:Y:S05]  /*08c0*/  BSYNC.RECONVERGENT B1 ;  /* 0x0000000000017941 */ /* 0x000fea0003800200 */
.L_x_110:
[----:B0-----:R0:W-:Y:S01]  /*08d0*/  STG.E.STRONG.SYS desc[UR8][R4.64+0x10], R13 ;  /* 0x0000100d04007986 */ /* 0x0011e2000c115908 */
[----:B---3--:R-:W3:Y:S03]  /*08e0*/  LDC.64 R8, c[0x0][0x3a0] ;  /* 0x0000e800ff087b82 */ /* 0x008ee60000000a00 */
[----:B-12---:R-:W2:Y:S04]  /*08f0*/  LDG.E.64 R2, desc[UR8][R10.64] ;  /* 0x000000080a027981 */ /* 0x006ea8000c1e1b00 */
[----:B------:R-:W3:Y:S01]  /*0900*/  LDS R19, [UR4+0x4] ;  /* 0x00000404ff137984 */ /* 0x000ee20008000800 */
[----:B0-----:R-:W0:Y:S03]  /*0910*/  LDC R13, c[0x0][0x3a8] ;  /* 0x0000ea00ff0d7b82 */ /* 0x001e260000000800 */
[----:B--2---:R3:W-:Y:S04]  /*0920*/  STG.E.64.STRONG.SYS desc[UR8][R4.64], R2 ;  /* 0x0000000204007986 */ /* 0x0047e8000c115b08 */
[----:B------:R-:W2:Y:S04]  /*0930*/  LDG.E R15, desc[UR8][R10.64+0xc] ;  /* 0x00000c080a0f7981 */ /* 0x000ea8000c1e1900 */
[----:B--2---:R1:W-:Y:S04]  /*0940*/  STG.E.STRONG.SYS desc[UR8][R4.64+0x14], R15 ;  /* 0x0000140f04007986 */ /* 0x0043e8000c115908 */
[----:B------:R-:W2:Y:S04]  /*0950*/  LDG.E R17, desc[UR8][R10.64+0x10] ;  /* 0x000010080a117981 */ /* 0x000ea8000c1e1900 */
[----:B--2---:R1:W-:Y:S04]  /*0960*/  STG.E.STRONG.SYS desc[UR8][R4.64+0x18], R17 ;  /* 0x0000181104007986 */ /* 0x0043e8000c115908 */
[----:B------:R-:W2:Y:S01]  /*0970*/  LDG.E.STRONG.SYS R0, desc[UR8][R4.64+0xc] ;  /* 0x00000c0804007981 */ /* 0x000ea2000c1f5900 */
[----:B---3--:R-:W-:-:S04]  /*0980*/  IMAD.WIDE.U32 R2, R19, 0x4, R8 ;  /* 0x0000000413027825 */ /* 0x008fc800078e0008 */
[----:B------:R-:W-:Y:S01]  /*0990*/  IMAD.MOV.U32 R19, RZ, RZ, 0x1 ;  /* 0x00000001ff137424 */ /* 0x000fe200078e00ff */
[----:B--2---:R-:W-:-:S13]  /*09a0*/  ISETP.NE.AND P0, PT, R0, 0x1, PT ;  /* 0x000000010000780c */ /* 0x004fda0003f05270 */
[----:B------:R-:W2:Y:S02]  /*09b0*/  @!P0 LDC.64 R6, c[0x0][0x388] ;  /* 0x0000e200ff068b82 */ /* 0x000ea40000000a00 */
[----:B--2---:R1:W-:Y:S01]  /*09c0*/  @!P0 STG.E desc[UR8][R6.64+0x8], RZ ;  /* 0x000008ff06008986 */ /* 0x0043e2000c101908 */
[----:B0-----:R-:W-:Y:S05]  /*09d0*/  @!P0 BRA `(.L_x_112) ;  /* 0x0000000000148947 */ /* 0x001fea0003800000 */
[----:B------:R-:W2:Y:S02]  /*09e0*/  LDG.E.STRONG.SYS R0, desc[UR8][R4.64+0xc] ;  /* 0x00000c0804007981 */ /* 0x000ea4000c1f5900 */
[----:B--2---:R-:W-:-:S13]  /*09f0*/  ISETP.NE.AND P0, PT, R0, 0x2, PT ;  /* 0x000000020000780c */ /* 0x004fda0003f05270 */
[----:B-1----:R-:W0:Y:S01]  /*0a00*/  @!P0 LDC.64 R6, c[0x0][0x388] ;  /* 0x0000e200ff068b82 */ /* 0x002e220000000a00 */
[----:B------:R-:W-:-:S05]  /*0a10*/  @!P0 IMAD.MOV.U32 R9, RZ, RZ, 0x1 ;  /* 0x00000001ff098424 */ /* 0x000fca00078e00ff */
[----:B0-----:R0:W-:Y:S02]  /*0a20*/  @!P0 STG.E desc[UR8][R6.64+0x8], R9 ;  /* 0x0000080906008986 */ /* 0x0011e4000c101908 */
.L_x_112:
[----:B------:R2:W-:Y:S04]  /*0a30*/  STG.E.STRONG.SYS desc[UR8][R4.64+0xc], R19 ;  /* 0x00000c1304007986 */ /* 0x0005e8000c115908 */
[----:B------:R2:W-:Y:S04]  /*0a40*/  STG.E.STRONG.SYS desc[UR8][R4.64+0x8], R13 ;  /* 0x0000080d04007986 */ /* 0x0005e8000c115908 */
[----:B------:R2:W-:Y:S02]  /*0a50*/  STG.E desc[UR8][R2.64], RZ ;  /* 0x000000ff02007986 */ /* 0x0005e4000c101908 */
.L_x_109:
[----:B------:R-:W-:Y:S05]  /*0a60*/  BSYNC.RECONVERGENT B0 ;  /* 0x0000000000007941 */ /* 0x000fea0003800200 */
.L_x_108:
[----:B------:R-:W-:Y:S06]  /*0a70*/  MEMBAR.SC.SYS ;  /* 0x0000000000007992 */ /* 0x000fec0000003000 */
[----:B------:R-:W-:-:S00]  /*0a80*/  ERRBAR ;  /* 0x00000000000079ab */ /* 0x000fc00000000000 */
[----:B------:R-:W-:Y:S06]  /*0a90*/  CGAERRBAR ;  /* 0x00000000000075ab */ /* 0x000fec0000000000 */
[----:B------:R-:W-:Y:S01]  /*0aa0*/  CCTL.IVALL ;  /* 0x00000000ff00798f */ /* 0x000fe20002000000 */
[----:B------:R-:W-:Y:S05]  /*0ab0*/  EXIT ;  /* 0x000000000000794d */ /* 0x000fea0003800000 */
.L_x_113:
        /* <DEDUP_REMOVED lines=12> */
.L_x_123:


//--------------------- .nv.shared.memcached_GET_kernel --------------------------
	.section	.nv.shared.memcached_GET_kernel,"aw",@nobits
	.sectionflags	@""
	.align	8
.nv.shared.memcached_GET_kernel:
	.zero		22528


//--------------------- .nv.shared.reserved.0     --------------------------
	.section	.nv.shared.reserved.0,"aw",@nobits
	.weak		__nv_reservedSMEM_offset_0_alias
	.size		__nv_reservedSMEM_offset_0_alias, 0, 64
	.other		__nv_reservedSMEM_offset_0_alias,@"STO_CUDA_RESERVED_SHARED STV_DEFAULT"
__nv_reservedSMEM_offset_0_alias:
	.zero		0
	.zero		64


//--------------------- .nv.shared.memcached_SET_kernel --------------------------
	.section	.nv.shared.memcached_SET_kernel,"aw",@nobits
	.sectionflags	@""
	.align	4
.nv.shared.memcached_SET_kernel:
	.zero		1048


//--------------------- .nv.constant0.memcached_GET_kernel --------------------------
	.section	.nv.constant0.memcached_GET_kernel,"a",@progbits
	.sectionflags	@""
	.align	4
.nv.constant0.memcached_GET_kernel:
	.zero		948


//--------------------- .nv.constant0.memcached_SET_kernel --------------------------
	.section	.nv.constant0.memcached_SET_kernel,"a",@progbits
	.sectionflags	@""
	.align	4
.nv.constant0.memcached_SET_kernel:
	.zero		940


//--------------------- SYMBOLS --------------------------

	.type		.nv.reservedSmem.offset0,@object
	.size		.nv.reservedSmem.offset0,0x4
	.type		.nv.reservedSmem.cap,@object
	.size		.nv.reservedSmem.cap,0x4
